//
// Generated by NVIDIA NVVM Compiler
//
// Compiler Build ID: CL-36424714
// Cuda compilation tools, release 13.0, V13.0.88
// Based on NVVM 20.0.0
//

.version 9.0
.target sm_100
.address_size 64

	// .globl	groupnorm_forward_kernel
.extern .func __assertfail
(
	.param .b64 __assertfail_param_0,
	.param .b64 __assertfail_param_1,
	.param .b32 __assertfail_param_2,
	.param .b64 __assertfail_param_3,
	.param .b64 __assertfail_param_4
)
;
// _ZZ24groupnorm_forward_kernelE10shared_sum has been demoted
// _ZZ24groupnorm_forward_kernelE11shared_sum2 has been demoted
.global .align 1 .b8 __unnamed_1[158] = {118, 111, 105, 100, 32, 103, 114, 111, 117, 112, 110, 111, 114, 109, 95, 98, 97, 99, 107, 119, 97, 114, 100, 95, 107, 101, 114, 110, 101, 108, 40, 99, 111, 110, 115, 116, 32, 102, 108, 111, 97, 116, 32, 42, 44, 32, 99, 111, 110, 115, 116, 32, 102, 108, 111, 97, 116, 32, 42, 44, 32, 99, 111, 110, 115, 116, 32, 102, 108, 111, 97, 116, 32, 42, 44, 32, 99, 111, 110, 115, 116, 32, 102, 108, 111, 97, 116, 32, 42, 44, 32, 99, 111, 110, 115, 116, 32, 102, 108, 111, 97, 116, 32, 42, 44, 32, 102, 108, 111, 97, 116, 32, 42, 44, 32, 102, 108, 111, 97, 116, 32, 42, 44, 32, 102, 108, 111, 97, 116, 32, 42, 44, 32, 105, 110, 116, 44, 32, 105, 110, 116, 44, 32, 105, 110, 116, 44, 32, 105, 110, 116, 44, 32, 105, 110, 116, 41};
// _ZZ25groupnorm_backward_kernelE10shared_sum has been demoted
// _ZZ25groupnorm_backward_kernelE11shared_sum2 has been demoted
.global .align 1 .b8 _ZN34_INTERNAL_aba340ce_4_k_cu_dab395e34cuda3std3__436_GLOBAL__N__aba340ce_4_k_cu_dab395e36ignoreE[1];
.global .align 1 .b8 _ZN34_INTERNAL_aba340ce_4_k_cu_dab395e34cuda3std3__45__cpo5beginE[1];
.global .align 1 .b8 _ZN34_INTERNAL_aba340ce_4_k_cu_dab395e34cuda3std3__45__cpo3endE[1];
.global .align 1 .b8 _ZN34_INTERNAL_aba340ce_4_k_cu_dab395e34cuda3std3__45__cpo6cbeginE[1];
.global .align 1 .b8 _ZN34_INTERNAL_aba340ce_4_k_cu_dab395e34cuda3std3__45__cpo4cendE[1];
.global .align 1 .b8 _ZN34_INTERNAL_aba340ce_4_k_cu_dab395e34cuda3std3__419piecewise_constructE[1];
.global .align 1 .b8 _ZN34_INTERNAL_aba340ce_4_k_cu_dab395e34cuda3std3__48in_placeE[1];
.global .align 1 .b8 _ZN34_INTERNAL_aba340ce_4_k_cu_dab395e34cuda3std6ranges3__45__cpo4swapE[1];
.global .align 1 .b8 _ZN34_INTERNAL_aba340ce_4_k_cu_dab395e34cuda3std6ranges3__45__cpo9iter_moveE[1];
.global .align 1 .b8 _ZN34_INTERNAL_aba340ce_4_k_cu_dab395e34cuda3std6ranges3__45__cpo7advanceE[1];
.global .align 1 .b8 $str[30] = {98, 108, 111, 99, 107, 68, 105, 109, 46, 120, 32, 37, 32, 119, 97, 114, 112, 46, 115, 105, 122, 101, 40, 41, 32, 61, 61, 32, 48};
.global .align 1 .b8 $str$1[27] = {47, 116, 109, 112, 47, 115, 97, 115, 115, 95, 99, 117, 95, 101, 121, 54, 115, 113, 117, 50, 52, 47, 107, 46, 99, 117};

.visible .entry groupnorm_forward_kernel(
	.param .u64 .ptr .align 1 groupnorm_forward_kernel_param_0,
	.param .u64 .ptr .align 1 groupnorm_forward_kernel_param_1,
	.param .u64 .ptr .align 1 groupnorm_forward_kernel_param_2,
	.param .u64 .ptr .align 1 groupnorm_forward_kernel_param_3,
	.param .u64 .ptr .align 1 groupnorm_forward_kernel_param_4,
	.param .u64 .ptr .align 1 groupnorm_forward_kernel_param_5,
	.param .u32 groupnorm_forward_kernel_param_6,
	.param .u32 groupnorm_forward_kernel_param_7,
	.param .u32 groupnorm_forward_kernel_param_8,
	.param .u32 groupnorm_forward_kernel_param_9,
	.param .u32 groupnorm_forward_kernel_param_10
)
{
	.reg .pred 	%p<32>;
	.reg .b32 	%r<72>;
	.reg .b32 	%f<74>;
	.reg .b64 	%rd<34>;
	// demoted variable
	.shared .align 4 .b8 _ZZ24groupnorm_forward_kernelE10shared_sum[128];
	// demoted variable
	.shared .align 4 .b8 _ZZ24groupnorm_forward_kernelE11shared_sum2[128];
	ld.param.u64 	%rd12, [groupnorm_forward_kernel_param_0];
	ld.param.u64 	%rd7, [groupnorm_forward_kernel_param_1];
	ld.param.u64 	%rd8, [groupnorm_forward_kernel_param_2];
	ld.param.u64 	%rd9, [groupnorm_forward_kernel_param_3];
	ld.param.u64 	%rd10, [groupnorm_forward_kernel_param_4];
	ld.param.u64 	%rd11, [groupnorm_forward_kernel_param_5];
	ld.param.u32 	%r11, [groupnorm_forward_kernel_param_8];
	ld.param.u32 	%r12, [groupnorm_forward_kernel_param_9];
	ld.param.u32 	%r13, [groupnorm_forward_kernel_param_10];
	cvta.to.global.u64 	%rd13, %rd12;
	mov.u32 	%r1, %ntid.x;
	mov.u32 	%r71, %tid.x;
	and.b32  	%r3, %r71, 31;
	mul.lo.s32 	%r4, %r12, %r11;
	mov.u32 	%r5, %ctaid.x;
	rem.u32 	%r14, %r5, %r13;
	mul.lo.s32 	%r15, %r4, %r5;
	cvt.u64.u32 	%rd1, %r15;
	mul.wide.u32 	%rd14, %r15, 4;
	add.s64 	%rd2, %rd13, %rd14;
	mul.lo.s32 	%r6, %r14, %r12;
	setp.ge.s32 	%p1, %r71, %r4;
	mov.f32 	%f70, 0f00000000;
	mov.f32 	%f71, %f70;
	@%p1 bra 	$L__BB0_3;
	mov.f32 	%f71, 0f00000000;
	mov.u32 	%r70, %r71;
	mov.f32 	%f70, %f71;
$L__BB0_2:
	mul.wide.s32 	%rd15, %r70, 4;
	add.s64 	%rd16, %rd2, %rd15;
	ld.global.f32 	%f15, [%rd16];
	add.f32 	%f70, %f70, %f15;
	fma.rn.f32 	%f71, %f15, %f15, %f71;
	add.s32 	%r70, %r70, %r1;
	setp.lt.s32 	%p2, %r70, %r4;
	@%p2 bra 	$L__BB0_2;
$L__BB0_3:
	mov.b32 	%r16, %f70;
	shfl.sync.bfly.b32	%r17|%p3, %r16, 16, 31, -1;
	mov.b32 	%f17, %r17;
	add.f32 	%f18, %f70, %f17;
	mov.b32 	%r18, %f18;
	shfl.sync.bfly.b32	%r19|%p4, %r18, 8, 31, -1;
	mov.b32 	%f19, %r19;
	add.f32 	%f20, %f18, %f19;
	mov.b32 	%r20, %f20;
	shfl.sync.bfly.b32	%r21|%p5, %r20, 4, 31, -1;
	mov.b32 	%f21, %r21;
	add.f32 	%f22, %f20, %f21;
	mov.b32 	%r22, %f22;
	shfl.sync.bfly.b32	%r23|%p6, %r22, 2, 31, -1;
	mov.b32 	%f23, %r23;
	add.f32 	%f24, %f22, %f23;
	mov.b32 	%r24, %f24;
	shfl.sync.bfly.b32	%r25|%p7, %r24, 1, 31, -1;
	mov.b32 	%f25, %r25;
	add.f32 	%f26, %f24, %f25;
	mov.b32 	%r26, %f71;
	shfl.sync.bfly.b32	%r27|%p8, %r26, 16, 31, -1;
	mov.b32 	%f27, %r27;
	add.f32 	%f28, %f71, %f27;
	mov.b32 	%r28, %f28;
	shfl.sync.bfly.b32	%r29|%p9, %r28, 8, 31, -1;
	mov.b32 	%f29, %r29;
	add.f32 	%f30, %f28, %f29;
	mov.b32 	%r30, %f30;
	shfl.sync.bfly.b32	%r31|%p10, %r30, 4, 31, -1;
	mov.b32 	%f31, %r31;
	add.f32 	%f32, %f30, %f31;
	mov.b32 	%r32, %f32;
	shfl.sync.bfly.b32	%r33|%p11, %r32, 2, 31, -1;
	mov.b32 	%f33, %r33;
	add.f32 	%f34, %f32, %f33;
	mov.b32 	%r34, %f34;
	shfl.sync.bfly.b32	%r35|%p12, %r34, 1, 31, -1;
	mov.b32 	%f35, %r35;
	add.f32 	%f36, %f34, %f35;
	shr.u32 	%r36, %r71, 3;
	and.b32  	%r37, %r36, 124;
	mov.u32 	%r38, _ZZ24groupnorm_forward_kernelE10shared_sum;
	add.s32 	%r39, %r38, %r37;
	st.shared.f32 	[%r39], %f26;
	mov.u32 	%r40, _ZZ24groupnorm_forward_kernelE11shared_sum2;
	add.s32 	%r41, %r40, %r37;
	st.shared.f32 	[%r41], %f36;
	bar.sync 	0;
	shr.u32 	%r42, %r1, 5;
	setp.ge.u32 	%p13, %r3, %r42;
	mov.f32 	%f72, 0f00000000;
	mov.f32 	%f73, %f72;
	@%p13 bra 	$L__BB0_5;
	shl.b32 	%r43, %r3, 2;
	add.s32 	%r45, %r38, %r43;
	ld.shared.f32 	%f72, [%r45];
	add.s32 	%r47, %r40, %r43;
	ld.shared.f32 	%f73, [%r47];
$L__BB0_5:
	mov.b32 	%r48, %f72;
	shfl.sync.bfly.b32	%r49|%p14, %r48, 16, 31, -1;
	mov.b32 	%f37, %r49;
	add.f32 	%f38, %f72, %f37;
	mov.b32 	%r50, %f38;
	shfl.sync.bfly.b32	%r51|%p15, %r50, 8, 31, -1;
	mov.b32 	%f39, %r51;
	add.f32 	%f40, %f38, %f39;
	mov.b32 	%r52, %f40;
	shfl.sync.bfly.b32	%r53|%p16, %r52, 4, 31, -1;
	mov.b32 	%f41, %r53;
	add.f32 	%f42, %f40, %f41;
	mov.b32 	%r54, %f42;
	shfl.sync.bfly.b32	%r55|%p17, %r54, 2, 31, -1;
	mov.b32 	%f43, %r55;
	add.f32 	%f44, %f42, %f43;
	mov.b32 	%r56, %f44;
	shfl.sync.bfly.b32	%r57|%p18, %r56, 1, 31, -1;
	mov.b32 	%f45, %r57;
	add.f32 	%f46, %f44, %f45;
	mov.b32 	%r58, %f73;
	shfl.sync.bfly.b32	%r59|%p19, %r58, 16, 31, -1;
	mov.b32 	%f47, %r59;
	add.f32 	%f48, %f73, %f47;
	mov.b32 	%r60, %f48;
	shfl.sync.bfly.b32	%r61|%p20, %r60, 8, 31, -1;
	mov.b32 	%f49, %r61;
	add.f32 	%f50, %f48, %f49;
	mov.b32 	%r62, %f50;
	shfl.sync.bfly.b32	%r63|%p21, %r62, 4, 31, -1;
	mov.b32 	%f51, %r63;
	add.f32 	%f52, %f50, %f51;
	mov.b32 	%r64, %f52;
	shfl.sync.bfly.b32	%r65|%p22, %r64, 2, 31, -1;
	mov.b32 	%f53, %r65;
	add.f32 	%f54, %f52, %f53;
	mov.b32 	%r66, %f54;
	shfl.sync.bfly.b32	%r67|%p23, %r66, 1, 31, -1;
	mov.b32 	%f55, %r67;
	add.f32 	%f56, %f54, %f55;
	cvt.rn.f32.s32 	%f57, %r4;
	div.rn.f32 	%f11, %f46, %f57;
	div.rn.f32 	%f58, %f56, %f57;
	mul.f32 	%f59, %f11, %f11;
	sub.f32 	%f60, %f58, %f59;
	add.f32 	%f61, %f60, 0f3727C5AC;
	rsqrt.approx.f32 	%f12, %f61;
	setp.ne.s32 	%p24, %r71, 0;
	setp.eq.s64 	%p25, %rd10, 0;
	or.pred  	%p26, %p24, %p25;
	@%p26 bra 	$L__BB0_7;
	cvta.to.global.u64 	%rd17, %rd10;
	mul.wide.u32 	%rd18, %r5, 4;
	add.s64 	%rd19, %rd17, %rd18;
	st.global.f32 	[%rd19], %f11;
$L__BB0_7:
	setp.ne.s32 	%p27, %r71, 0;
	setp.eq.s64 	%p28, %rd11, 0;
	or.pred  	%p29, %p27, %p28;
	@%p29 bra 	$L__BB0_9;
	cvta.to.global.u64 	%rd20, %rd11;
	mul.wide.u32 	%rd21, %r5, 4;
	add.s64 	%rd22, %rd20, %rd21;
	st.global.f32 	[%rd22], %f12;
$L__BB0_9:
	setp.ge.s32 	%p30, %r71, %r4;
	@%p30 bra 	$L__BB0_12;
	cvt.s64.s32 	%rd3, %r6;
	cvta.to.global.u64 	%rd4, %rd7;
	cvta.to.global.u64 	%rd5, %rd8;
	cvta.to.global.u64 	%rd6, %rd9;
$L__BB0_11:
	div.s32 	%r68, %r71, %r11;
	rem.s32 	%r69, %r68, %r12;
	cvt.s64.s32 	%rd23, %r71;
	mul.wide.s32 	%rd24, %r71, 4;
	add.s64 	%rd25, %rd2, %rd24;
	ld.global.f32 	%f62, [%rd25];
	sub.f32 	%f63, %f62, %f11;
	mul.f32 	%f64, %f12, %f63;
	cvt.s64.s32 	%rd26, %r69;
	add.s64 	%rd27, %rd26, %rd3;
	shl.b64 	%rd28, %rd27, 2;
	add.s64 	%rd29, %rd4, %rd28;
	ld.global.f32 	%f65, [%rd29];
	add.s64 	%rd30, %rd5, %rd28;
	ld.global.f32 	%f66, [%rd30];
	fma.rn.f32 	%f67, %f65, %f64, %f66;
	add.s64 	%rd31, %rd23, %rd1;
	shl.b64 	%rd32, %rd31, 2;
	add.s64 	%rd33, %rd6, %rd32;
	st.global.f32 	[%rd33], %f67;
	add.s32 	%r71, %r71, %r1;
	setp.lt.s32 	%p31, %r71, %r4;
	@%p31 bra 	$L__BB0_11;
$L__BB0_12:
	ret;

}
	// .globl	groupnorm_backward_kernel
.visible .entry groupnorm_backward_kernel(
	.param .u64 .ptr .align 1 groupnorm_backward_kernel_param_0,
	.param .u64 .ptr .align 1 groupnorm_backward_kernel_param_1,
	.param .u64 .ptr .align 1 groupnorm_backward_kernel_param_2,
	.param .u64 .ptr .align 1 groupnorm_backward_kernel_param_3,
	.param .u64 .ptr .align 1 groupnorm_backward_kernel_param_4,
	.param .u64 .ptr .align 1 groupnorm_backward_kernel_param_5,
	.param .u64 .ptr .align 1 groupnorm_backward_kernel_param_6,
	.param .u64 .ptr .align 1 groupnorm_backward_kernel_param_7,
	.param .u32 groupnorm_backward_kernel_param_8,
	.param .u32 groupnorm_backward_kernel_param_9,
	.param .u32 groupnorm_backward_kernel_param_10,
	.param .u32 groupnorm_backward_kernel_param_11,
	.param .u32 groupnorm_backward_kernel_param_12
)
{
	.reg .pred 	%p<76>;
	.reg .b32 	%r<204>;
	.reg .b32 	%f<436>;
	.reg .b64 	%rd<86>;
	// demoted variable
	.shared .align 4 .b8 _ZZ25groupnorm_backward_kernelE10shared_sum[128];
	// demoted variable
	.shared .align 4 .b8 _ZZ25groupnorm_backward_kernelE11shared_sum2[128];
	ld.param.u64 	%rd14, [groupnorm_backward_kernel_param_0];
	ld.param.u64 	%rd15, [groupnorm_backward_kernel_param_1];
	ld.param.u64 	%rd16, [groupnorm_backward_kernel_param_2];
	ld.param.u64 	%rd17, [groupnorm_backward_kernel_param_3];
	ld.param.u64 	%rd18, [groupnorm_backward_kernel_param_4];
	ld.param.u64 	%rd19, [groupnorm_backward_kernel_param_6];
	ld.param.u64 	%rd20, [groupnorm_backward_kernel_param_7];
	ld.param.u32 	%r58, [groupnorm_backward_kernel_param_10];
	ld.param.u32 	%r59, [groupnorm_backward_kernel_param_11];
	ld.param.u32 	%r60, [groupnorm_backward_kernel_param_12];
	cvta.to.global.u64 	%rd21, %rd18;
	cvta.to.global.u64 	%rd22, %rd15;
	cvta.to.global.u64 	%rd23, %rd14;
	cvta.to.global.u64 	%rd24, %rd20;
	cvta.to.global.u64 	%rd25, %rd19;
	cvta.to.global.u64 	%rd26, %rd17;
	cvta.to.global.u64 	%rd27, %rd16;
	mov.u32 	%r1, %ntid.x;
	shr.u32 	%r2, %r1, 5;
	mov.u32 	%r3, %tid.x;
	shr.u32 	%r4, %r3, 5;
	and.b32  	%r5, %r3, 31;
	mul.lo.s32 	%r6, %r59, %r58;
	mov.u32 	%r61, %ctaid.x;
	rem.u32 	%r62, %r61, %r60;
	mul.lo.s32 	%r63, %r6, %r61;
	cvt.u64.u32 	%rd1, %r63;
	mul.wide.u32 	%rd28, %r63, 4;
	add.s64 	%rd84, %rd23, %rd28;
	add.s64 	%rd85, %rd22, %rd28;
	mul.lo.s32 	%r64, %r62, %r59;
	mul.wide.s32 	%rd29, %r64, 4;
	add.s64 	%rd4, %rd21, %rd29;
	add.s64 	%rd5, %rd25, %rd29;
	add.s64 	%rd6, %rd24, %rd29;
	mul.wide.u32 	%rd30, %r61, 4;
	add.s64 	%rd31, %rd27, %rd30;
	ld.global.f32 	%f1, [%rd31];
	add.s64 	%rd32, %rd26, %rd30;
	ld.global.f32 	%f2, [%rd32];
	setp.ge.s32 	%p1, %r3, %r6;
	mov.f32 	%f396, 0f00000000;
	mov.f32 	%f397, %f396;
	@%p1 bra 	$L__BB1_3;
	mov.f32 	%f397, 0f00000000;
	mov.u32 	%r188, %r3;
	mov.f32 	%f396, %f397;
$L__BB1_2:
	div.s32 	%r65, %r188, %r58;
	rem.s32 	%r66, %r65, %r59;
	mul.wide.s32 	%rd33, %r66, 4;
	add.s64 	%rd34, %rd4, %rd33;
	ld.global.f32 	%f81, [%rd34];
	mul.wide.s32 	%rd35, %r188, 4;
	add.s64 	%rd36, %rd84, %rd35;
	ld.global.f32 	%f82, [%rd36];
	mul.f32 	%f83, %f81, %f82;
	add.f32 	%f396, %f396, %f83;
	add.s64 	%rd37, %rd85, %rd35;
	ld.global.f32 	%f84, [%rd37];
	sub.f32 	%f85, %f84, %f1;
	mul.f32 	%f86, %f2, %f85;
	fma.rn.f32 	%f397, %f83, %f86, %f397;
	add.s32 	%r188, %r188, %r1;
	setp.lt.s32 	%p2, %r188, %r6;
	@%p2 bra 	$L__BB1_2;
$L__BB1_3:
	mov.b32 	%r67, %f396;
	shfl.sync.bfly.b32	%r68|%p3, %r67, 16, 31, -1;
	mov.b32 	%f88, %r68;
	add.f32 	%f89, %f396, %f88;
	mov.b32 	%r69, %f89;
	shfl.sync.bfly.b32	%r70|%p4, %r69, 8, 31, -1;
	mov.b32 	%f90, %r70;
	add.f32 	%f91, %f89, %f90;
	mov.b32 	%r71, %f91;
	shfl.sync.bfly.b32	%r72|%p5, %r71, 4, 31, -1;
	mov.b32 	%f92, %r72;
	add.f32 	%f93, %f91, %f92;
	mov.b32 	%r73, %f93;
	shfl.sync.bfly.b32	%r74|%p6, %r73, 2, 31, -1;
	mov.b32 	%f94, %r74;
	add.f32 	%f95, %f93, %f94;
	mov.b32 	%r75, %f95;
	shfl.sync.bfly.b32	%r76|%p7, %r75, 1, 31, -1;
	mov.b32 	%f96, %r76;
	add.f32 	%f97, %f95, %f96;
	mov.b32 	%r77, %f397;
	shfl.sync.bfly.b32	%r78|%p8, %r77, 16, 31, -1;
	mov.b32 	%f98, %r78;
	add.f32 	%f99, %f397, %f98;
	mov.b32 	%r79, %f99;
	shfl.sync.bfly.b32	%r80|%p9, %r79, 8, 31, -1;
	mov.b32 	%f100, %r80;
	add.f32 	%f101, %f99, %f100;
	mov.b32 	%r81, %f101;
	shfl.sync.bfly.b32	%r82|%p10, %r81, 4, 31, -1;
	mov.b32 	%f102, %r82;
	add.f32 	%f103, %f101, %f102;
	mov.b32 	%r83, %f103;
	shfl.sync.bfly.b32	%r84|%p11, %r83, 2, 31, -1;
	mov.b32 	%f104, %r84;
	add.f32 	%f105, %f103, %f104;
	mov.b32 	%r85, %f105;
	shfl.sync.bfly.b32	%r86|%p12, %r85, 1, 31, -1;
	mov.b32 	%f106, %r86;
	add.f32 	%f107, %f105, %f106;
	shl.b32 	%r87, %r4, 2;
	mov.u32 	%r88, _ZZ25groupnorm_backward_kernelE10shared_sum;
	add.s32 	%r9, %r88, %r87;
	st.shared.f32 	[%r9], %f97;
	mov.u32 	%r89, _ZZ25groupnorm_backward_kernelE11shared_sum2;
	add.s32 	%r10, %r89, %r87;
	st.shared.f32 	[%r10], %f107;
	bar.sync 	0;
	setp.ge.u32 	%p13, %r5, %r2;
	mov.f32 	%f398, 0f00000000;
	mov.f32 	%f399, %f398;
	@%p13 bra 	$L__BB1_5;
	shl.b32 	%r90, %r5, 2;
	add.s32 	%r92, %r88, %r90;
	ld.shared.f32 	%f398, [%r92];
	add.s32 	%r94, %r89, %r90;
	ld.shared.f32 	%f399, [%r94];
$L__BB1_5:
	setp.ge.s32 	%p14, %r3, %r6;
	mov.b32 	%r95, %f398;
	shfl.sync.bfly.b32	%r96|%p15, %r95, 16, 31, -1;
	mov.b32 	%f108, %r96;
	add.f32 	%f109, %f398, %f108;
	mov.b32 	%r97, %f109;
	shfl.sync.bfly.b32	%r98|%p16, %r97, 8, 31, -1;
	mov.b32 	%f110, %r98;
	add.f32 	%f111, %f109, %f110;
	mov.b32 	%r99, %f111;
	shfl.sync.bfly.b32	%r100|%p17, %r99, 4, 31, -1;
	mov.b32 	%f112, %r100;
	add.f32 	%f113, %f111, %f112;
	mov.b32 	%r101, %f113;
	shfl.sync.bfly.b32	%r102|%p18, %r101, 2, 31, -1;
	mov.b32 	%f114, %r102;
	add.f32 	%f115, %f113, %f114;
	mov.b32 	%r103, %f115;
	shfl.sync.bfly.b32	%r104|%p19, %r103, 1, 31, -1;
	mov.b32 	%f116, %r104;
	add.f32 	%f13, %f115, %f116;
	mov.b32 	%r105, %f399;
	shfl.sync.bfly.b32	%r106|%p20, %r105, 16, 31, -1;
	mov.b32 	%f117, %r106;
	add.f32 	%f118, %f399, %f117;
	mov.b32 	%r107, %f118;
	shfl.sync.bfly.b32	%r108|%p21, %r107, 8, 31, -1;
	mov.b32 	%f119, %r108;
	add.f32 	%f120, %f118, %f119;
	mov.b32 	%r109, %f120;
	shfl.sync.bfly.b32	%r110|%p22, %r109, 4, 31, -1;
	mov.b32 	%f121, %r110;
	add.f32 	%f122, %f120, %f121;
	mov.b32 	%r111, %f122;
	shfl.sync.bfly.b32	%r112|%p23, %r111, 2, 31, -1;
	mov.b32 	%f123, %r112;
	add.f32 	%f124, %f122, %f123;
	mov.b32 	%r113, %f124;
	shfl.sync.bfly.b32	%r114|%p24, %r113, 1, 31, -1;
	mov.b32 	%f125, %r114;
	add.f32 	%f14, %f124, %f125;
	@%p14 bra 	$L__BB1_8;
	ld.param.u64 	%rd83, [groupnorm_backward_kernel_param_5];
	cvt.rn.f32.s32 	%f126, %r6;
	cvta.to.global.u64 	%rd7, %rd83;
	div.rn.f32 	%f15, %f14, %f126;
	div.rn.f32 	%f16, %f13, %f126;
	mov.u32 	%r189, %r3;
$L__BB1_7:
	cvt.s64.s32 	%rd38, %r189;
	mul.wide.s32 	%rd39, %r189, 4;
	add.s64 	%rd40, %rd84, %rd39;
	ld.global.f32 	%f127, [%rd40];
	add.s64 	%rd41, %rd85, %rd39;
	ld.global.f32 	%f128, [%rd41];
	sub.f32 	%f129, %f128, %f1;
	mul.f32 	%f130, %f2, %f129;
	div.s32 	%r115, %r189, %r58;
	rem.s32 	%r116, %r115, %r59;
	mul.wide.s32 	%rd42, %r116, 4;
	add.s64 	%rd43, %rd4, %rd42;
	ld.global.f32 	%f131, [%rd43];
	mul.f32 	%f132, %f127, %f131;
	sub.f32 	%f133, %f132, %f16;
	mul.f32 	%f134, %f15, %f130;
	sub.f32 	%f135, %f133, %f134;
	mul.f32 	%f136, %f2, %f135;
	add.s64 	%rd44, %rd38, %rd1;
	shl.b64 	%rd45, %rd44, 2;
	add.s64 	%rd46, %rd7, %rd45;
	st.global.f32 	[%rd46], %f136;
	add.s32 	%r189, %r189, %r1;
	setp.lt.s32 	%p25, %r189, %r6;
	@%p25 bra 	$L__BB1_7;
$L__BB1_8:
	and.b32  	%r117, %r1, 31;
	setp.eq.s32 	%p26, %r117, 0;
	@%p26 bra 	$L__BB1_10;
	mov.u64 	%rd47, $str;
	cvta.global.u64 	%rd48, %rd47;
	mov.u64 	%rd49, $str$1;
	cvta.global.u64 	%rd50, %rd49;
	mov.u64 	%rd51, __unnamed_1;
	cvta.global.u64 	%rd52, %rd51;
	{ // callseq 0, 0
	.param .b64 param0;
	st.param.b64 	[param0], %rd48;
	.param .b64 param1;
	st.param.b64 	[param1], %rd50;
	.param .b32 param2;
	st.param.b32 	[param2], 153;
	.param .b64 param3;
	st.param.b64 	[param3], %rd52;
	.param .b64 param4;
	st.param.b64 	[param4], 1;
	call.uni 
	__assertfail, 
	(
	param0, 
	param1, 
	param2, 
	param3, 
	param4
	);
	} // callseq 0
$L__BB1_10:
	rem.u32 	%r118, %r58, %r1;
	setp.ne.s32 	%p27, %r118, 0;
	@%p27 bra 	$L__BB1_35;
	setp.lt.s32 	%p50, %r59, 1;
	@%p50 bra 	$L__BB1_53;
	add.s32 	%r13, %r2, -1;
	and.b32  	%r146, %r2, 15;
	add.s32 	%r14, %r146, -1;
	and.b32  	%r147, %r2, 7;
	add.s32 	%r15, %r147, -1;
	and.b32  	%r16, %r2, 48;
	and.b32  	%r17, %r1, 480;
	and.b32  	%r18, %r1, 224;
	and.b32  	%r19, %r2, 3;
	shr.u32 	%r148, %r1, 5;
	and.b32  	%r149, %r148, 134217712;
	neg.s32 	%r20, %r149;
	mov.b32 	%r190, 0;
	mul.wide.s32 	%rd79, %r58, 4;
$L__BB1_13:
	setp.ge.s32 	%p51, %r3, %r58;
	mov.f32 	%f402, 0f00000000;
	mov.f32 	%f403, %f402;
	@%p51 bra 	$L__BB1_16;
	mov.f32 	%f403, 0f00000000;
	mov.u32 	%r191, %r3;
	mov.f32 	%f402, %f403;
$L__BB1_15:
	mul.wide.s32 	%rd76, %r191, 4;
	add.s64 	%rd77, %rd84, %rd76;
	ld.global.f32 	%f252, [%rd77];
	add.f32 	%f403, %f403, %f252;
	add.s64 	%rd78, %rd85, %rd76;
	ld.global.f32 	%f253, [%rd78];
	sub.f32 	%f254, %f253, %f1;
	mul.f32 	%f255, %f2, %f254;
	fma.rn.f32 	%f402, %f252, %f255, %f402;
	add.s32 	%r191, %r191, %r1;
	setp.lt.s32 	%p52, %r191, %r58;
	@%p52 bra 	$L__BB1_15;
$L__BB1_16:
	setp.ne.s32 	%p53, %r5, 0;
	add.s64 	%rd84, %rd84, %rd79;
	add.s64 	%rd85, %rd85, %rd79;
	mov.b32 	%r150, %f402;
	shfl.sync.bfly.b32	%r151|%p54, %r150, 16, 31, -1;
	mov.b32 	%f256, %r151;
	add.f32 	%f257, %f402, %f256;
	mov.b32 	%r152, %f257;
	shfl.sync.bfly.b32	%r153|%p55, %r152, 8, 31, -1;
	mov.b32 	%f258, %r153;
	add.f32 	%f259, %f257, %f258;
	mov.b32 	%r154, %f259;
	shfl.sync.bfly.b32	%r155|%p56, %r154, 4, 31, -1;
	mov.b32 	%f260, %r155;
	add.f32 	%f261, %f259, %f260;
	mov.b32 	%r156, %f261;
	shfl.sync.bfly.b32	%r157|%p57, %r156, 2, 31, -1;
	mov.b32 	%f262, %r157;
	add.f32 	%f263, %f261, %f262;
	mov.b32 	%r158, %f263;
	shfl.sync.bfly.b32	%r159|%p58, %r158, 1, 31, -1;
	mov.b32 	%f264, %r159;
	add.f32 	%f23, %f263, %f264;
	mov.b32 	%r160, %f403;
	shfl.sync.bfly.b32	%r161|%p59, %r160, 16, 31, -1;
	mov.b32 	%f265, %r161;
	add.f32 	%f266, %f403, %f265;
	mov.b32 	%r162, %f266;
	shfl.sync.bfly.b32	%r163|%p60, %r162, 8, 31, -1;
	mov.b32 	%f267, %r163;
	add.f32 	%f268, %f266, %f267;
	mov.b32 	%r164, %f268;
	shfl.sync.bfly.b32	%r165|%p61, %r164, 4, 31, -1;
	mov.b32 	%f269, %r165;
	add.f32 	%f270, %f268, %f269;
	mov.b32 	%r166, %f270;
	shfl.sync.bfly.b32	%r167|%p62, %r166, 2, 31, -1;
	mov.b32 	%f271, %r167;
	add.f32 	%f272, %f270, %f271;
	mov.b32 	%r168, %f272;
	shfl.sync.bfly.b32	%r169|%p63, %r168, 1, 31, -1;
	mov.b32 	%f273, %r169;
	add.f32 	%f24, %f272, %f273;
	@%p53 bra 	$L__BB1_18;
	st.shared.f32 	[%r9], %f23;
	st.shared.f32 	[%r10], %f24;
$L__BB1_18:
	setp.ne.s32 	%p64, %r3, 0;
	bar.sync 	0;
	@%p64 bra 	$L__BB1_34;
	setp.lt.u32 	%p65, %r1, 32;
	mov.f32 	%f418, 0f00000000;
	mov.f32 	%f419, %f418;
	@%p65 bra 	$L__BB1_33;
	setp.lt.u32 	%p66, %r13, 15;
	mov.f32 	%f419, 0f00000000;
	mov.b32 	%r196, 0;
	mov.f32 	%f418, %f419;
	@%p66 bra 	$L__BB1_23;
	mov.u32 	%r173, _ZZ25groupnorm_backward_kernelE10shared_sum;
	add.s32 	%r193, %r173, 32;
	mov.u32 	%r174, _ZZ25groupnorm_backward_kernelE11shared_sum2;
	add.s32 	%r192, %r174, 32;
	mov.f32 	%f419, 0f00000000;
	mov.u32 	%r194, %r20;
$L__BB1_22:
	.pragma "nounroll";
	ld.shared.f32 	%f278, [%r193+-32];
	add.f32 	%f279, %f418, %f278;
	ld.shared.f32 	%f280, [%r192+-32];
	add.f32 	%f281, %f419, %f280;
	ld.shared.f32 	%f282, [%r193+-28];
	add.f32 	%f283, %f279, %f282;
	ld.shared.f32 	%f284, [%r192+-28];
	add.f32 	%f285, %f281, %f284;
	ld.shared.f32 	%f286, [%r193+-24];
	add.f32 	%f287, %f283, %f286;
	ld.shared.f32 	%f288, [%r192+-24];
	add.f32 	%f289, %f285, %f288;
	ld.shared.f32 	%f290, [%r193+-20];
	add.f32 	%f291, %f287, %f290;
	ld.shared.f32 	%f292, [%r192+-20];
	add.f32 	%f293, %f289, %f292;
	ld.shared.f32 	%f294, [%r193+-16];
	add.f32 	%f295, %f291, %f294;
	ld.shared.f32 	%f296, [%r192+-16];
	add.f32 	%f297, %f293, %f296;
	ld.shared.f32 	%f298, [%r193+-12];
	add.f32 	%f299, %f295, %f298;
	ld.shared.f32 	%f300, [%r192+-12];
	add.f32 	%f301, %f297, %f300;
	ld.shared.f32 	%f302, [%r193+-8];
	add.f32 	%f303, %f299, %f302;
	ld.shared.f32 	%f304, [%r192+-8];
	add.f32 	%f305, %f301, %f304;
	ld.shared.f32 	%f306, [%r193+-4];
	add.f32 	%f307, %f303, %f306;
	ld.shared.f32 	%f308, [%r192+-4];
	add.f32 	%f309, %f305, %f308;
	ld.shared.f32 	%f310, [%r193];
	add.f32 	%f311, %f307, %f310;
	ld.shared.f32 	%f312, [%r192];
	add.f32 	%f313, %f309, %f312;
	ld.shared.f32 	%f314, [%r193+4];
	add.f32 	%f315, %f311, %f314;
	ld.shared.f32 	%f316, [%r192+4];
	add.f32 	%f317, %f313, %f316;
	ld.shared.f32 	%f318, [%r193+8];
	add.f32 	%f319, %f315, %f318;
	ld.shared.f32 	%f320, [%r192+8];
	add.f32 	%f321, %f317, %f320;
	ld.shared.f32 	%f322, [%r193+12];
	add.f32 	%f323, %f319, %f322;
	ld.shared.f32 	%f324, [%r192+12];
	add.f32 	%f325, %f321, %f324;
	ld.shared.f32 	%f326, [%r193+16];
	add.f32 	%f327, %f323, %f326;
	ld.shared.f32 	%f328, [%r192+16];
	add.f32 	%f329, %f325, %f328;
	ld.shared.f32 	%f330, [%r193+20];
	add.f32 	%f331, %f327, %f330;
	ld.shared.f32 	%f332, [%r192+20];
	add.f32 	%f333, %f329, %f332;
	ld.shared.f32 	%f334, [%r193+24];
	add.f32 	%f335, %f331, %f334;
	ld.shared.f32 	%f336, [%r192+24];
	add.f32 	%f337, %f333, %f336;
	ld.shared.f32 	%f338, [%r193+28];
	add.f32 	%f418, %f335, %f338;
	ld.shared.f32 	%f339, [%r192+28];
	add.f32 	%f419, %f337, %f339;
	add.s32 	%r194, %r194, 16;
	add.s32 	%r193, %r193, 64;
	add.s32 	%r192, %r192, 64;
	setp.ne.s32 	%p67, %r194, 0;
	mov.u32 	%r196, %r16;
	@%p67 bra 	$L__BB1_22;
$L__BB1_23:
	setp.eq.s32 	%p68, %r17, 0;
	@%p68 bra 	$L__BB1_33;
	setp.lt.u32 	%p69, %r14, 7;
	@%p69 bra 	$L__BB1_26;
	shl.b32 	%r175, %r196, 2;
	mov.u32 	%r176, _ZZ25groupnorm_backward_kernelE10shared_sum;
	add.s32 	%r177, %r176, %r175;
	ld.shared.f32 	%f341, [%r177];
	add.f32 	%f342, %f418, %f341;
	mov.u32 	%r178, _ZZ25groupnorm_backward_kernelE11shared_sum2;
	add.s32 	%r179, %r178, %r175;
	ld.shared.f32 	%f343, [%r179];
	add.f32 	%f344, %f419, %f343;
	ld.shared.f32 	%f345, [%r177+4];
	add.f32 	%f346, %f342, %f345;
	ld.shared.f32 	%f347, [%r179+4];
	add.f32 	%f348, %f344, %f347;
	ld.shared.f32 	%f349, [%r177+8];
	add.f32 	%f350, %f346, %f349;
	ld.shared.f32 	%f351, [%r179+8];
	add.f32 	%f352, %f348, %f351;
	ld.shared.f32 	%f353, [%r177+12];
	add.f32 	%f354, %f350, %f353;
	ld.shared.f32 	%f355, [%r179+12];
	add.f32 	%f356, %f352, %f355;
	ld.shared.f32 	%f357, [%r177+16];
	add.f32 	%f358, %f354, %f357;
	ld.shared.f32 	%f359, [%r179+16];
	add.f32 	%f360, %f356, %f359;
	ld.shared.f32 	%f361, [%r177+20];
	add.f32 	%f362, %f358, %f361;
	ld.shared.f32 	%f363, [%r179+20];
	add.f32 	%f364, %f360, %f363;
	ld.shared.f32 	%f365, [%r177+24];
	add.f32 	%f366, %f362, %f365;
	ld.shared.f32 	%f367, [%r179+24];
	add.f32 	%f368, %f364, %f367;
	ld.shared.f32 	%f369, [%r177+28];
	add.f32 	%f418, %f366, %f369;
	ld.shared.f32 	%f370, [%r179+28];
	add.f32 	%f419, %f368, %f370;
	add.s32 	%r196, %r196, 8;
$L__BB1_26:
	setp.eq.s32 	%p70, %r18, 0;
	@%p70 bra 	$L__BB1_33;
	setp.lt.u32 	%p71, %r15, 3;
	@%p71 bra 	$L__BB1_29;
	shl.b32 	%r180, %r196, 2;
	mov.u32 	%r181, _ZZ25groupnorm_backward_kernelE10shared_sum;
	add.s32 	%r182, %r181, %r180;
	ld.shared.f32 	%f372, [%r182];
	add.f32 	%f373, %f418, %f372;
	mov.u32 	%r183, _ZZ25groupnorm_backward_kernelE11shared_sum2;
	add.s32 	%r184, %r183, %r180;
	ld.shared.f32 	%f374, [%r184];
	add.f32 	%f375, %f419, %f374;
	ld.shared.f32 	%f376, [%r182+4];
	add.f32 	%f377, %f373, %f376;
	ld.shared.f32 	%f378, [%r184+4];
	add.f32 	%f379, %f375, %f378;
	ld.shared.f32 	%f380, [%r182+8];
	add.f32 	%f381, %f377, %f380;
	ld.shared.f32 	%f382, [%r184+8];
	add.f32 	%f383, %f379, %f382;
	ld.shared.f32 	%f384, [%r182+12];
	add.f32 	%f418, %f381, %f384;
	ld.shared.f32 	%f385, [%r184+12];
	add.f32 	%f419, %f383, %f385;
	add.s32 	%r196, %r196, 4;
$L__BB1_29:
	setp.eq.s32 	%p72, %r19, 0;
	@%p72 bra 	$L__BB1_33;
	setp.eq.s32 	%p73, %r19, 1;
	shl.b32 	%r185, %r196, 2;
	mov.u32 	%r186, _ZZ25groupnorm_backward_kernelE10shared_sum;
	add.s32 	%r35, %r186, %r185;
	ld.shared.f32 	%f386, [%r35];
	add.f32 	%f418, %f418, %f386;
	mov.u32 	%r187, _ZZ25groupnorm_backward_kernelE11shared_sum2;
	add.s32 	%r36, %r187, %r185;
	ld.shared.f32 	%f387, [%r36];
	add.f32 	%f419, %f419, %f387;
	@%p73 bra 	$L__BB1_33;
	setp.eq.s32 	%p74, %r19, 2;
	ld.shared.f32 	%f388, [%r35+4];
	add.f32 	%f418, %f418, %f388;
	ld.shared.f32 	%f389, [%r36+4];
	add.f32 	%f419, %f419, %f389;
	@%p74 bra 	$L__BB1_33;
	ld.shared.f32 	%f390, [%r35+8];
	add.f32 	%f418, %f418, %f390;
	ld.shared.f32 	%f391, [%r36+8];
	add.f32 	%f419, %f419, %f391;
$L__BB1_33:
	mul.wide.u32 	%rd80, %r190, 4;
	add.s64 	%rd81, %rd5, %rd80;
	atom.global.add.f32 	%f392, [%rd81], %f418;
	add.s64 	%rd82, %rd6, %rd80;
	atom.global.add.f32 	%f393, [%rd82], %f419;
$L__BB1_34:
	add.s32 	%r190, %r190, 1;
	setp.eq.s32 	%p75, %r190, %r59;
	@%p75 bra 	$L__BB1_53;
	bra.uni 	$L__BB1_13;
$L__BB1_35:
	cvt.rn.f32.s32 	%f137, %r59;
	cvt.rn.f32.u32 	%f138, %r2;
	add.f32 	%f139, %f138, %f137;
	add.f32 	%f140, %f139, 0fBF800000;
	div.rn.f32 	%f141, %f140, %f138;
	cvt.rzi.s32.f32 	%r38, %f141;
	setp.lt.s32 	%p28, %r38, 1;
	@%p28 bra 	$L__BB1_53;
	not.b32 	%r120, %r5;
	add.s32 	%r39, %r58, %r120;
	shr.u32 	%r121, %r39, 5;
	add.s32 	%r122, %r121, 1;
	and.b32  	%r40, %r122, 7;
	add.s32 	%r41, %r40, -1;
	and.b32  	%r42, %r122, 268435448;
	and.b32  	%r43, %r122, 3;
	and.b32  	%r44, %r39, 96;
	and.b32  	%r45, %r39, 32;
	mov.b32 	%r198, 0;
$L__BB1_37:
	mad.lo.s32 	%r47, %r198, %r2, %r4;
	setp.ge.s32 	%p29, %r47, %r59;
	@%p29 bra 	$L__BB1_52;
	setp.ge.s32 	%p30, %r5, %r58;
	mul.lo.s32 	%r123, %r47, %r58;
	cvt.s64.s32 	%rd12, %r123;
	mov.f32 	%f434, 0f00000000;
	mov.f32 	%f435, %f434;
	@%p30 bra 	$L__BB1_50;
	setp.lt.u32 	%p31, %r39, 224;
	mov.f32 	%f435, 0f00000000;
	mov.u32 	%r202, %r5;
	mov.f32 	%f434, %f435;
	@%p31 bra 	$L__BB1_42;
	mov.b32 	%r203, 0;
	mov.f32 	%f435, 0f00000000;
	mov.u32 	%r202, %r5;
$L__BB1_41:
	.pragma "nounroll";
	cvt.u64.u32 	%rd53, %r202;
	add.s64 	%rd54, %rd53, %rd12;
	shl.b64 	%rd55, %rd54, 2;
	add.s64 	%rd56, %rd84, %rd55;
	ld.global.f32 	%f146, [%rd56];
	add.f32 	%f147, %f435, %f146;
	add.s64 	%rd57, %rd85, %rd55;
	ld.global.f32 	%f148, [%rd57];
	sub.f32 	%f149, %f148, %f1;
	mul.f32 	%f150, %f2, %f149;
	fma.rn.f32 	%f151, %f146, %f150, %f434;
	ld.global.f32 	%f152, [%rd56+128];
	add.f32 	%f153, %f147, %f152;
	ld.global.f32 	%f154, [%rd57+128];
	sub.f32 	%f155, %f154, %f1;
	mul.f32 	%f156, %f2, %f155;
	fma.rn.f32 	%f157, %f152, %f156, %f151;
	ld.global.f32 	%f158, [%rd56+256];
	add.f32 	%f159, %f153, %f158;
	ld.global.f32 	%f160, [%rd57+256];
	sub.f32 	%f161, %f160, %f1;
	mul.f32 	%f162, %f2, %f161;
	fma.rn.f32 	%f163, %f158, %f162, %f157;
	ld.global.f32 	%f164, [%rd56+384];
	add.f32 	%f165, %f159, %f164;
	ld.global.f32 	%f166, [%rd57+384];
	sub.f32 	%f167, %f166, %f1;
	mul.f32 	%f168, %f2, %f167;
	fma.rn.f32 	%f169, %f164, %f168, %f163;
	ld.global.f32 	%f170, [%rd56+512];
	add.f32 	%f171, %f165, %f170;
	ld.global.f32 	%f172, [%rd57+512];
	sub.f32 	%f173, %f172, %f1;
	mul.f32 	%f174, %f2, %f173;
	fma.rn.f32 	%f175, %f170, %f174, %f169;
	ld.global.f32 	%f176, [%rd56+640];
	add.f32 	%f177, %f171, %f176;
	ld.global.f32 	%f178, [%rd57+640];
	sub.f32 	%f179, %f178, %f1;
	mul.f32 	%f180, %f2, %f179;
	fma.rn.f32 	%f181, %f176, %f180, %f175;
	ld.global.f32 	%f182, [%rd56+768];
	add.f32 	%f183, %f177, %f182;
	ld.global.f32 	%f184, [%rd57+768];
	sub.f32 	%f185, %f184, %f1;
	mul.f32 	%f186, %f2, %f185;
	fma.rn.f32 	%f187, %f182, %f186, %f181;
	ld.global.f32 	%f188, [%rd56+896];
	add.f32 	%f435, %f183, %f188;
	ld.global.f32 	%f189, [%rd57+896];
	sub.f32 	%f190, %f189, %f1;
	mul.f32 	%f191, %f2, %f190;
	fma.rn.f32 	%f434, %f188, %f191, %f187;
	add.s32 	%r202, %r202, 256;
	add.s32 	%r203, %r203, 8;
	setp.eq.s32 	%p32, %r203, %r42;
	@%p32 bra 	$L__BB1_42;
	bra.uni 	$L__BB1_41;
$L__BB1_42:
	setp.eq.s32 	%p33, %r40, 0;
	@%p33 bra 	$L__BB1_50;
	setp.lt.u32 	%p34, %r41, 3;
	@%p34 bra 	$L__BB1_45;
	cvt.s64.s32 	%rd58, %r202;
	add.s64 	%rd59, %rd58, %rd12;
	shl.b64 	%rd60, %rd59, 2;
	add.s64 	%rd61, %rd84, %rd60;
	ld.global.f32 	%f193, [%rd61];
	add.f32 	%f194, %f435, %f193;
	add.s64 	%rd62, %rd85, %rd60;
	ld.global.f32 	%f195, [%rd62];
	sub.f32 	%f196, %f195, %f1;
	mul.f32 	%f197, %f2, %f196;
	fma.rn.f32 	%f198, %f193, %f197, %f434;
	ld.global.f32 	%f199, [%rd61+128];
	add.f32 	%f200, %f194, %f199;
	ld.global.f32 	%f201, [%rd62+128];
	sub.f32 	%f202, %f201, %f1;
	mul.f32 	%f203, %f2, %f202;
	fma.rn.f32 	%f204, %f199, %f203, %f198;
	ld.global.f32 	%f205, [%rd61+256];
	add.f32 	%f206, %f200, %f205;
	ld.global.f32 	%f207, [%rd62+256];
	sub.f32 	%f208, %f207, %f1;
	mul.f32 	%f209, %f2, %f208;
	fma.rn.f32 	%f210, %f205, %f209, %f204;
	ld.global.f32 	%f211, [%rd61+384];
	add.f32 	%f435, %f206, %f211;
	ld.global.f32 	%f212, [%rd62+384];
	sub.f32 	%f213, %f212, %f1;
	mul.f32 	%f214, %f2, %f213;
	fma.rn.f32 	%f434, %f211, %f214, %f210;
	add.s32 	%r202, %r202, 128;
$L__BB1_45:
	setp.eq.s32 	%p35, %r43, 0;
	@%p35 bra 	$L__BB1_50;
	setp.eq.s32 	%p36, %r44, 0;
	@%p36 bra 	$L__BB1_48;
	cvt.s64.s32 	%rd63, %r202;
	add.s64 	%rd64, %rd63, %rd12;
	shl.b64 	%rd65, %rd64, 2;
	add.s64 	%rd66, %rd84, %rd65;
	ld.global.f32 	%f216, [%rd66];
	add.f32 	%f217, %f435, %f216;
	add.s64 	%rd67, %rd85, %rd65;
	ld.global.f32 	%f218, [%rd67];
	sub.f32 	%f219, %f218, %f1;
	mul.f32 	%f220, %f2, %f219;
	fma.rn.f32 	%f221, %f216, %f220, %f434;
	ld.global.f32 	%f222, [%rd66+128];
	add.f32 	%f435, %f217, %f222;
	ld.global.f32 	%f223, [%rd67+128];
	sub.f32 	%f224, %f223, %f1;
	mul.f32 	%f225, %f2, %f224;
	fma.rn.f32 	%f434, %f222, %f225, %f221;
	add.s32 	%r202, %r202, 64;
$L__BB1_48:
	setp.ne.s32 	%p37, %r45, 0;
	@%p37 bra 	$L__BB1_50;
	cvt.s64.s32 	%rd68, %r202;
	add.s64 	%rd69, %rd68, %rd12;
	shl.b64 	%rd70, %rd69, 2;
	add.s64 	%rd71, %rd84, %rd70;
	ld.global.f32 	%f226, [%rd71];
	add.f32 	%f435, %f435, %f226;
	add.s64 	%rd72, %rd85, %rd70;
	ld.global.f32 	%f227, [%rd72];
	sub.f32 	%f228, %f227, %f1;
	mul.f32 	%f229, %f2, %f228;
	fma.rn.f32 	%f434, %f226, %f229, %f434;
$L__BB1_50:
	setp.ne.s32 	%p38, %r5, 0;
	mov.b32 	%r125, %f434;
	shfl.sync.bfly.b32	%r126|%p39, %r125, 16, 31, -1;
	mov.b32 	%f230, %r126;
	add.f32 	%f231, %f434, %f230;
	mov.b32 	%r127, %f231;
	shfl.sync.bfly.b32	%r128|%p40, %r127, 8, 31, -1;
	mov.b32 	%f232, %r128;
	add.f32 	%f233, %f231, %f232;
	mov.b32 	%r129, %f233;
	shfl.sync.bfly.b32	%r130|%p41, %r129, 4, 31, -1;
	mov.b32 	%f234, %r130;
	add.f32 	%f235, %f233, %f234;
	mov.b32 	%r131, %f235;
	shfl.sync.bfly.b32	%r132|%p42, %r131, 2, 31, -1;
	mov.b32 	%f236, %r132;
	add.f32 	%f237, %f235, %f236;
	mov.b32 	%r133, %f237;
	shfl.sync.bfly.b32	%r134|%p43, %r133, 1, 31, -1;
	mov.b32 	%f238, %r134;
	add.f32 	%f77, %f237, %f238;
	mov.b32 	%r135, %f435;
	shfl.sync.bfly.b32	%r136|%p44, %r135, 16, 31, -1;
	mov.b32 	%f239, %r136;
	add.f32 	%f240, %f435, %f239;
	mov.b32 	%r137, %f240;
	shfl.sync.bfly.b32	%r138|%p45, %r137, 8, 31, -1;
	mov.b32 	%f241, %r138;
	add.f32 	%f242, %f240, %f241;
	mov.b32 	%r139, %f242;
	shfl.sync.bfly.b32	%r140|%p46, %r139, 4, 31, -1;
	mov.b32 	%f243, %r140;
	add.f32 	%f244, %f242, %f243;
	mov.b32 	%r141, %f244;
	shfl.sync.bfly.b32	%r142|%p47, %r141, 2, 31, -1;
	mov.b32 	%f245, %r142;
	add.f32 	%f246, %f244, %f245;
	mov.b32 	%r143, %f246;
	shfl.sync.bfly.b32	%r144|%p48, %r143, 1, 31, -1;
	mov.b32 	%f247, %r144;
	add.f32 	%f78, %f246, %f247;
	@%p38 bra 	$L__BB1_52;
	mul.wide.u32 	%rd73, %r47, 4;
	add.s64 	%rd74, %rd5, %rd73;
	atom.global.add.f32 	%f248, [%rd74], %f77;
	add.s64 	%rd75, %rd6, %rd73;
	atom.global.add.f32 	%f249, [%rd75], %f78;
$L__BB1_52:
	add.s32 	%r198, %r198, 1;
	setp.ne.s32 	%p49, %r198, %r38;
	@%p49 bra 	$L__BB1_37;
$L__BB1_53:
	ret;

}


// ===== COMPILED SASS (sm_100) =====

	.target	sm_100

	.elftype	@"ET_EXEC"


//--------------------- .note.nv.tkinfo           --------------------------
	.section	.note.nv.tkinfo,"",@"SHT_NOTE"
	.sectionflags	@"SHF_NOTE_NV_TKINFO"
	.tkinfo
        /*0018*/ 	.word	0x00000002
        /*0030*/ 	.string	""
        /*0030*/ 	.string	"ptxas"
        /*0030*/ 	.string	"Cuda compilation tools, release 13.0, V13.0.88"
        /*0030*/ 	.string	"Build cuda_13.0.r13.0/compiler.36424714_0"
        /*0030*/ 	.string	"-arch sm_100 -m 64 "



//--------------------- .note.nv.cuinfo           --------------------------
	.section	.note.nv.cuinfo,"",@"SHT_NOTE"
	.sectionflags	@"SHF_NOTE_NV_CUINFO"
        /*0018*/ 	.short	0x0002
        /*001a*/ 	.short	0x0064
        /*001c*/ 	.short	0x0082
	.zero		2


//--------------------- .nv.info                  --------------------------
	.section	.nv.info,"",@"SHT_CUDA_INFO"
	.align	4


	//----- nvinfo : EIATTR_REGCOUNT
	.align		4
        /*0000*/ 	.byte	0x04, 0x2f
        /*0002*/ 	.short	(.L_14 - .L_13)
	.align		4
.L_13:
        /*0004*/ 	.word	index@(groupnorm_forward_kernel)
        /*0008*/ 	.word	0x00000019


	//----- nvinfo : EIATTR_FRAME_SIZE
	.align		4
.L_14:
        /*000c*/ 	.byte	0x04, 0x11
        /*000e*/ 	.short	(.L_16 - .L_15)
	.align		4
.L_15:
        /*0010*/ 	.word	index@($__internal_1_$__cuda_sm3x_div_rn_noftz_f32_slowpath)
        /*0014*/ 	.word	0x00000000


	//----- nvinfo : EIATTR_FRAME_SIZE
	.align		4
.L_16:
        /*0018*/ 	.byte	0x04, 0x11
        /*001a*/ 	.short	(.L_18 - .L_17)
	.align		4
.L_17:
        /*001c*/ 	.word	index@(groupnorm_forward_kernel)
        /*0020*/ 	.word	0x00000000


	//----- nvinfo : EIATTR_REGCOUNT
	.align		4
.L_18:
        /*0024*/ 	.byte	0x04, 0x2f
        /*0026*/ 	.short	(.L_20 - .L_19)
	.align		4
.L_19:
        /*0028*/ 	.word	index@(groupnorm_backward_kernel)
        /*002c*/ 	.word	0x00000020


	//----- nvinfo : EIATTR_FRAME_SIZE
	.align		4
.L_20:
        /*0030*/ 	.byte	0x04, 0x11
        /*0032*/ 	.short	(.L_22 - .L_21)
	.align		4
.L_21:
        /*0034*/ 	.word	index@($__internal_0_$__cuda_sm3x_div_rn_noftz_f32_slowpath)
        /*0038*/ 	.word	0x00000000


	//----- nvinfo : EIATTR_FRAME_SIZE
	.align		4
.L_22:
        /*003c*/ 	.byte	0x04, 0x11
        /*003e*/ 	.short	(.L_24 - .L_23)
	.align		4
.L_23:
        /*0040*/ 	.word	index@(groupnorm_backward_kernel)
        /*0044*/ 	.word	0x00000000


	//----- nvinfo : EIATTR_MIN_STACK_SIZE
	.align		4
.L_24:
        /*0048*/ 	.byte	0x04, 0x12
        /*004a*/ 	.short	(.L_26 - .L_25)
	.align		4
.L_25:
        /*004c*/ 	.word	index@(groupnorm_backward_kernel)
        /*0050*/ 	.word	0x00000000


	//----- nvinfo : EIATTR_MIN_STACK_SIZE
	.align		4
.L_26:
        /*0054*/ 	.byte	0x04, 0x12
        /*0056*/ 	.short	(.L_28 - .L_27)
	.align		4
.L_27:
        /*0058*/ 	.word	index@(groupnorm_forward_kernel)
        /*005c*/ 	.word	0x00000000
.L_28:


//--------------------- .nv.compat                --------------------------
	.section	.nv.compat,"",@"SHT_CUDA_COMPAT_INFO"
	.align	4
        /*0000*/ 	.byte	0x02, 0x09, 0x00, 0x00, 0x02, 0x02, 0x01, 0x00, 0x02, 0x05, 0x05, 0x00, 0x03, 0x07, 0x01, 0x01
        /*0010*/ 	.byte	0x02, 0x03, 0x00, 0x00, 0x02, 0x06, 0x01, 0x00, 0x04, 0x0b, 0x08, 0x00, 0x01, 0x00, 0x00, 0x00
        /*0020*/ 	.byte	0x00, 0x00, 0x00, 0x00


//--------------------- .nv.info.groupnorm_backward_kernel --------------------------
	.section	.nv.info.groupnorm_backward_kernel,"",@"SHT_CUDA_INFO"
	.sectionflags	@""
	.align	4


	//----- nvinfo : EIATTR_CUDA_API_VERSION
	.align		4
        /*0000*/ 	.byte	0x04, 0x37
        /*0002*/ 	.short	(.L_30 - .L_29)
.L_29:
        /*0004*/ 	.word	0x00000082


	//----- nvinfo : EIATTR_KPARAM_INFO
	.align		4
.L_30:
        /*0008*/ 	.byte	0x04, 0x17
        /*000a*/ 	.short	(.L_32 - .L_31)
.L_31:
        /*000c*/ 	.word	0x00000000
        /*0010*/ 	.short	0x000c
        /*0012*/ 	.short	0x0050
        /*0014*/ 	.byte	0x00, 0xf0, 0x11, 0x00


	//----- nvinfo : EIATTR_KPARAM_INFO
	.align		4
.L_32:
        /*0018*/ 	.byte	0x04, 0x17
        /*001a*/ 	.short	(.L_34 - .L_33)
.L_33:
        /*001c*/ 	.word	0x00000000
        /*0020*/ 	.short	0x000b
        /*0022*/ 	.short	0x004c
        /*0024*/ 	.byte	0x00, 0xf0, 0x11, 0x00


	//----- nvinfo : EIATTR_KPARAM_INFO
	.align		4
.L_34:
        /*0028*/ 	.byte	0x04, 0x17
        /*002a*/ 	.short	(.L_36 - .L_35)
.L_35:
        /*002c*/ 	.word	0x00000000
        /*0030*/ 	.short	0x000a
        /*0032*/ 	.short	0x0048
        /*0034*/ 	.byte	0x00, 0xf0, 0x11, 0x00


	//----- nvinfo : EIATTR_KPARAM_INFO
	.align		4
.L_36:
        /*0038*/ 	.byte	0x04, 0x17
        /*003a*/ 	.short	(.L_38 - .L_37)
.L_37:
        /*003c*/ 	.word	0x00000000
        /*0040*/ 	.short	0x0009
        /*0042*/ 	.short	0x0044
        /*0044*/ 	.byte	0x00, 0xf0, 0x11, 0x00


	//----- nvinfo : EIATTR_KPARAM_INFO
	.align		4
.L_38:
        /*0048*/ 	.byte	0x04, 0x17
        /*004a*/ 	.short	(.L_40 - .L_39)
.L_39:
        /*004c*/ 	.word	0x00000000
        /*0050*/ 	.short	0x0008
        /*0052*/ 	.short	0x0040
        /*0054*/ 	.byte	0x00, 0xf0, 0x11, 0x00


	//----- nvinfo : EIATTR_KPARAM_INFO
	.align		4
.L_40:
        /*0058*/ 	.byte	0x04, 0x17
        /*005a*/ 	.short	(.L_42 - .L_41)
.L_41:
        /*005c*/ 	.word	0x00000000
        /*0060*/ 	.short	0x0007
        /*0062*/ 	.short	0x0038
        /*0064*/ 	.byte	0x00, 0xf5, 0x21, 0x00


	//----- nvinfo : EIATTR_KPARAM_INFO
	.align		4
.L_42:
        /*0068*/ 	.byte	0x04, 0x17
        /*006a*/ 	.short	(.L_44 - .L_43)
.L_43:
        /*006c*/ 	.word	0x00000000
        /*0070*/ 	.short	0x0006
        /*0072*/ 	.short	0x0030
        /*0074*/ 	.byte	0x00, 0xf5, 0x21, 0x00


	//----- nvinfo : EIATTR_KPARAM_INFO
	.align		4
.L_44:
        /*0078*/ 	.byte	0x04, 0x17
        /*007a*/ 	.short	(.L_46 - .L_45)
.L_45:
        /*007c*/ 	.word	0x00000000
        /*0080*/ 	.short	0x0005
        /*0082*/ 	.short	0x0028
        /*0084*/ 	.byte	0x00, 0xf5, 0x21, 0x00


	//----- nvinfo : EIATTR_KPARAM_INFO
	.align		4
.L_46:
        /*0088*/ 	.byte	0x04, 0x17
        /*008a*/ 	.short	(.L_48 - .L_47)
.L_47:
        /*008c*/ 	.word	0x00000000
        /*0090*/ 	.short	0x0004
        /*0092*/ 	.short	0x0020
        /*0094*/ 	.byte	0x00, 0xf5, 0x21, 0x00


	//----- nvinfo : EIATTR_KPARAM_INFO
	.align		4
.L_48:
        /*0098*/ 	.byte	0x04, 0x17
        /*009a*/ 	.short	(.L_50 - .L_49)
.L_49:
        /*009c*/ 	.word	0x00000000
        /*00a0*/ 	.short	0x0003
        /*00a2*/ 	.short	0x0018
        /*00a4*/ 	.byte	0x00, 0xf5, 0x21, 0x00


	//----- nvinfo : EIATTR_KPARAM_INFO
	.align		4
.L_50:
        /*00a8*/ 	.byte	0x04, 0x17
        /*00aa*/ 	.short	(.L_52 - .L_51)
.L_51:
        /*00ac*/ 	.word	0x00000000
        /*00b0*/ 	.short	0x0002
        /*00b2*/ 	.short	0x0010
        /*00b4*/ 	.byte	0x00, 0xf5, 0x21, 0x00


	//----- nvinfo : EIATTR_KPARAM_INFO
	.align		4
.L_52:
        /*00b8*/ 	.byte	0x04, 0x17
        /*00ba*/ 	.short	(.L_54 - .L_53)
.L_53:
        /*00bc*/ 	.word	0x00000000
        /*00c0*/ 	.short	0x0001
        /*00c2*/ 	.short	0x0008
        /*00c4*/ 	.byte	0x00, 0xf5, 0x21, 0x00


	//----- nvinfo : EIATTR_KPARAM_INFO
	.align		4
.L_54:
        /*00c8*/ 	.byte	0x04, 0x17
        /*00ca*/ 	.short	(.L_56 - .L_55)
.L_55:
        /*00cc*/ 	.word	0x00000000
        /*00d0*/ 	.short	0x0000
        /*00d2*/ 	.short	0x0000
        /*00d4*/ 	.byte	0x00, 0xf5, 0x21, 0x00


	//----- nvinfo : EIATTR_SPARSE_MMA_MASK
	.align		4
.L_56:
        /*00d8*/ 	.byte	0x03, 0x50
        /*00da*/ 	.short	0x0000


	//----- nvinfo : EIATTR_MAXREG_COUNT
	.align		4
        /*00dc*/ 	.byte	0x03, 0x1b
        /*00de*/ 	.short	0x00ff


	//----- nvinfo : EIATTR_NUM_BARRIERS
	.align		4
        /*00e0*/ 	.byte	0x02, 0x4c
        /*00e2*/ 	.byte	0x01
	.zero		1


	//----- nvinfo : EIATTR_EXTERNS
	.align		4
        /*00e4*/ 	.byte	0x04, 0x0f
        /*00e6*/ 	.short	(.L_58 - .L_57)


	//   ....[0]....
	.align		4
.L_57:
        /*00e8*/ 	.word	index@(__assertfail)


	//----- nvinfo : EIATTR_MERCURY_ISA_VERSION
	.align		4
.L_58:
        /*00ec*/ 	.byte	0x03, 0x5f
        /*00ee*/ 	.short	0x0101


	//----- nvinfo : EIATTR_UNUSED_LOAD_BYTE_OFFSET
	.align		4
        /*00f0*/ 	.byte	0x04, 0x44
        /*00f2*/ 	.short	(.L_60 - .L_59)


	//   ....[0]....
.L_59:
        /*00f4*/ 	.word	0x00002200
        /*00f8*/ 	.word	0x00000fff


	//   ....[1]....
        /*00fc*/ 	.word	0x00002210
        /*0100*/ 	.word	0x00000fff


	//----- nvinfo : EIATTR_COOP_GROUP_MASK_REGIDS
	.align		4
.L_60:
        /*0104*/ 	.byte	0x04, 0x29
        /*0106*/ 	.short	(.L_62 - .L_61)


	//   ....[0]....
.L_61:
        /*0108*/ 	.word	0xffffffff


	//   ....[1]....
        /*010c*/ 	.word	0xffffffff


	//   ....[2]....
        /*0110*/ 	.word	0xffffffff


	//   ....[3]....
        /*0114*/ 	.word	0xffffffff


	//   ....[4]....
        /*0118*/ 	.word	0xffffffff


	//   ....[5]....
        /*011c*/ 	.word	0xffffffff


	//   ....[6]....
        /*0120*/ 	.word	0xffffffff


	//   ....[7]....
        /*0124*/ 	.word	0xffffffff


	//   ....[8]....
        /*0128*/ 	.word	0xffffffff


	//   ....[9]....
        /*012c*/ 	.word	0xffffffff


	//   ....[10]....
        /*0130*/ 	.word	0xffffffff


	//   ....[11]....
        /*0134*/ 	.word	0xffffffff


	//   ....[12]....
        /*0138*/ 	.word	0xffffffff


	//   ....[13]....
        /*013c*/ 	.word	0xffffffff


	//   ....[14]....
        /*0140*/ 	.word	0xffffffff


	//   ....[15]....
        /*0144*/ 	.word	0xffffffff


	//   ....[16]....
        /*0148*/ 	.word	0xffffffff


	//   ....[17]....
        /*014c*/ 	.word	0xffffffff


	//   ....[18]....
        /*0150*/ 	.word	0xffffffff


	//   ....[19]....
        /*0154*/ 	.word	0xffffffff


	//   ....[20]....
        /*0158*/ 	.word	0xffffffff


	//   ....[21]....
        /*015c*/ 	.word	0xffffffff


	//   ....[22]....
        /*0160*/ 	.word	0xffffffff


	//   ....[23]....
        /*0164*/ 	.word	0xffffffff


	//   ....[24]....
        /*0168*/ 	.word	0xffffffff


	//   ....[25]....
        /*016c*/ 	.word	0xffffffff


	//   ....[26]....
        /*0170*/ 	.word	0xffffffff


	//   ....[27]....
        /*0174*/ 	.word	0xffffffff


	//   ....[28]....
        /*0178*/ 	.word	0xffffffff


	//   ....[29]....
        /*017c*/ 	.word	0xffffffff


	//   ....[30]....
        /*0180*/ 	.word	0xffffffff


	//   ....[31]....
        /*0184*/ 	.word	0xffffffff


	//   ....[32]....
        /*0188*/ 	.word	0xffffffff


	//   ....[33]....
        /*018c*/ 	.word	0xffffffff


	//   ....[34]....
        /*0190*/ 	.word	0xffffffff


	//   ....[35]....
        /*0194*/ 	.word	0xffffffff


	//   ....[36]....
        /*0198*/ 	.word	0xffffffff


	//   ....[37]....
        /*019c*/ 	.word	0xffffffff


	//   ....[38]....
        /*01a0*/ 	.word	0xffffffff


	//   ....[39]....
        /*01a4*/ 	.word	0xffffffff


	//   ....[40]....
        /*01a8*/ 	.word	0x0500000f


	//   ....[41]....
        /*01ac*/ 	.word	0x0500000f


	//   ....[42]....
        /*01b0*/ 	.word	0x0500000f


	//   ....[43]....
        /*01b4*/ 	.word	0x0500000f


	//   ....[44]....
        /*01b8*/ 	.word	0x0500000f


	//   ....[45]....
        /*01bc*/ 	.word	0x0500000f


	//   ....[46]....
        /*01c0*/ 	.word	0x0500000f


	//   ....[47]....
        /*01c4*/ 	.word	0x0500000f


	//   ....[48]....
        /*01c8*/ 	.word	0x0500000f


	//   ....[49]....
        /*01cc*/ 	.word	0x0500000f


	//   ....[50]....
        /*01d0*/ 	.word	0x0500000f


	//   ....[51]....
        /*01d4*/ 	.word	0x0500000f


	//   ....[52]....
        /*01d8*/ 	.word	0x0500000f


	//   ....[53]....
        /*01dc*/ 	.word	0x0500000f


	//   ....[54]....
        /*01e0*/ 	.word	0x0500000f


	//   ....[55]....
        /*01e4*/ 	.word	0x0500000f


	//   ....[56]....
        /*01e8*/ 	.word	0x0500000f


	//   ....[57]....
        /*01ec*/ 	.word	0x0500000f


	//   ....[58]....
        /*01f0*/ 	.word	0x0500000f


	//   ....[59]....
        /*01f4*/ 	.word	0x0500000f


	//----- nvinfo : EIATTR_COOP_GROUP_INSTR_OFFSETS
	.align		4
.L_62:
        /*01f8*/ 	.byte	0x04, 0x28
        /*01fa*/ 	.short	(.L_64 - .L_63)


	//   ....[0]....
.L_63:
        /*01fc*/ 	.word	0x000007f0


	//   ....[1]....
        /*0200*/ 	.word	0x00000830


	//   ....[2]....
        /*0204*/ 	.word	0x000008a0


	//   ....[3]....
        /*0208*/ 	.word	0x000008b0


	//   ....[4]....
        /*020c*/ 	.word	0x000008f0


	//   ....[5]....
        /*0210*/ 	.word	0x00000900


	//   ....[6]....
        /*0214*/ 	.word	0x00000940


	//   ....[7]....
        /*0218*/ 	.word	0x00000950


	//   ....[8]....
        /*021c*/ 	.word	0x000009a0


	//   ....[9]....
        /*0220*/ 	.word	0x000009c0


	//   ....[10]....
        /*0224*/ 	.word	0x00000aa0


	//   ....[11]....
        /*0228*/ 	.word	0x00000ab0


	//   ....[12]....
        /*022c*/ 	.word	0x00000ae0


	//   ....[13]....
        /*0230*/ 	.word	0x00000af0


	//   ....[14]....
        /*0234*/ 	.word	0x00000b20


	//   ....[15]....
        /*0238*/ 	.word	0x00000b30


	//   ....[16]....
        /*023c*/ 	.word	0x00000b60


	//   ....[17]....
        /*0240*/ 	.word	0x00000b70


	//   ....[18]....
        /*0244*/ 	.word	0x00000ba0


	//   ....[19]....
        /*0248*/ 	.word	0x00000bb0


	//   ....[20]....
        /*024c*/ 	.word	0x000017d0


	//   ....[21]....
        /*0250*/ 	.word	0x00001810


	//   ....[22]....
        /*0254*/ 	.word	0x00001870


	//   ....[23]....
        /*0258*/ 	.word	0x00001890


	//   ....[24]....
        /*025c*/ 	.word	0x000018d0


	//   ....[25]....
        /*0260*/ 	.word	0x000018e0


	//   ....[26]....
        /*0264*/ 	.word	0x00001910


	//   ....[27]....
        /*0268*/ 	.word	0x00001920


	//   ....[28]....
        /*026c*/ 	.word	0x00001950


	//   ....[29]....
        /*0270*/ 	.word	0x00001960


	//   ....[30]....
        /*0274*/ 	.word	0x00003060


	//   ....[31]....
        /*0278*/ 	.word	0x00003070


	//   ....[32]....
        /*027c*/ 	.word	0x000030a0


	//   ....[33]....
        /*0280*/ 	.word	0x000030b0


	//   ....[34]....
        /*0284*/ 	.word	0x000030e0


	//   ....[35]....
        /*0288*/ 	.word	0x000030f0


	//   ....[36]....
        /*028c*/ 	.word	0x00003120


	//   ....[37]....
        /*0290*/ 	.word	0x00003130


	//   ....[38]....
        /*0294*/ 	.word	0x00003160


	//   ....[39]....
        /*0298*/ 	.word	0x00003170


	//   ....[40]....
        /*029c*/ 	.word	0x000032e0


	//   ....[41]....
        /*02a0*/ 	.word	0x000033e0


	//   ....[42]....
        /*02a4*/ 	.word	0x00003440


	//   ....[43]....
        /*02a8*/ 	.word	0x000034a0


	//   ....[44]....
        /*02ac*/ 	.word	0x00003500


	//   ....[45]....
        /*02b0*/ 	.word	0x00003560


	//   ....[46]....
        /*02b4*/ 	.word	0x000035e0


	//   ....[47]....
        /*02b8*/ 	.word	0x00003650


	//   ....[48]....
        /*02bc*/ 	.word	0x000036c0


	//   ....[49]....
        /*02c0*/ 	.word	0x00003730


	//   ....[50]....
        /*02c4*/ 	.word	0x000037b0


	//   ....[51]....
        /*02c8*/ 	.word	0x00003830


	//   ....[52]....
        /*02cc*/ 	.word	0x00003890


	//   ....[53]....
        /*02d0*/ 	.word	0x000038f0


	//   ....[54]....
        /*02d4*/ 	.word	0x00003950


	//   ....[55]....
        /*02d8*/ 	.word	0x000039b0


	//   ....[56]....
        /*02dc*/ 	.word	0x00003a30


	//   ....[57]....
        /*02e0*/ 	.word	0x00003aa0


	//   ....[58]....
        /*02e4*/ 	.word	0x00003b10


	//   ....[59]....
        /*02e8*/ 	.word	0x00003b80


	//----- nvinfo : EIATTR_VRC_CTA_INIT_COUNT
	.align		4
.L_64:
        /*02ec*/ 	.byte	0x02, 0x4a
	.zero		1
	.zero		1


	//----- nvinfo : EIATTR_SYSCALL_OFFSETS
	.align		4
        /*02f0*/ 	.byte	0x04, 0x46
        /*02f2*/ 	.short	(.L_66 - .L_65)


	//   ....[0]....
.L_65:
        /*02f4*/ 	.word	0x00001360


	//----- nvinfo : EIATTR_EXIT_INSTR_OFFSETS
	.align		4
.L_66:
        /*02f8*/ 	.byte	0x04, 0x1c
        /*02fa*/ 	.short	(.L_68 - .L_67)


	//   ....[0]....
.L_67:
        /*02fc*/ 	.word	0x00001500


	//   ....[1]....
        /*0300*/ 	.word	0x000023a0


	//   ....[2]....
        /*0304*/ 	.word	0x000024e0


	//   ....[3]....
        /*0308*/ 	.word	0x00003280


	//----- nvinfo : EIATTR_CRS_STACK_SIZE
	.align		4
.L_68:
        /*030c*/ 	.byte	0x04, 0x1e
        /*030e*/ 	.short	(.L_70 - .L_69)
.L_69:
        /*0310*/ 	.word	0x00000000


	//----- nvinfo : EIATTR_CBANK_PARAM_SIZE
	.align		4
.L_70:
        /*0314*/ 	.byte	0x03, 0x19
        /*0316*/ 	.short	0x0054


	//----- nvinfo : EIATTR_PARAM_CBANK
	.align		4
        /*0318*/ 	.byte	0x04, 0x0a
        /*031a*/ 	.short	(.L_72 - .L_71)
	.align		4
.L_71:
        /*031c*/ 	.word	index@(.nv.constant0.groupnorm_backward_kernel)
        /*0320*/ 	.short	0x0380
        /*0322*/ 	.short	0x0054


	//----- nvinfo : EIATTR_SW_WAR
	.align		4
.L_72:
        /*0324*/ 	.byte	0x04, 0x36
        /*0326*/ 	.short	(.L_74 - .L_73)
.L_73:
        /*0328*/ 	.word	0x00000008
.L_74:


//--------------------- .nv.info.groupnorm_forward_kernel --------------------------
	.section	.nv.info.groupnorm_forward_kernel,"",@"SHT_CUDA_INFO"
	.sectionflags	@""
	.align	4


	//----- nvinfo : EIATTR_CUDA_API_VERSION
	.align		4
        /*0000*/ 	.byte	0x04, 0x37
        /*0002*/ 	.short	(.L_76 - .L_75)
.L_75:
        /*0004*/ 	.word	0x00000082


	//----- nvinfo : EIATTR_KPARAM_INFO
	.align		4
.L_76:
        /*0008*/ 	.byte	0x04, 0x17
        /*000a*/ 	.short	(.L_78 - .L_77)
.L_77:
        /*000c*/ 	.word	0x00000000
        /*0010*/ 	.short	0x000a
        /*0012*/ 	.short	0x0040
        /*0014*/ 	.byte	0x00, 0xf0, 0x11, 0x00


	//----- nvinfo : EIATTR_KPARAM_INFO
	.align		4
.L_78:
        /*0018*/ 	.byte	0x04, 0x17
        /*001a*/ 	.short	(.L_80 - .L_79)
.L_79:
        /*001c*/ 	.word	0x00000000
        /*0020*/ 	.short	0x0009
        /*0022*/ 	.short	0x003c
        /*0024*/ 	.byte	0x00, 0xf0, 0x11, 0x00


	//----- nvinfo : EIATTR_KPARAM_INFO
	.align		4
.L_80:
        /*0028*/ 	.byte	0x04, 0x17
        /*002a*/ 	.short	(.L_82 - .L_81)
.L_81:
        /*002c*/ 	.word	0x00000000
        /*0030*/ 	.short	0x0008
        /*0032*/ 	.short	0x0038
        /*0034*/ 	.byte	0x00, 0xf0, 0x11, 0x00


	//----- nvinfo : EIATTR_KPARAM_INFO
	.align		4
.L_82:
        /*0038*/ 	.byte	0x04, 0x17
        /*003a*/ 	.short	(.L_84 - .L_83)
.L_83:
        /*003c*/ 	.word	0x00000000
        /*0040*/ 	.short	0x0007
        /*0042*/ 	.short	0x0034
        /*0044*/ 	.byte	0x00, 0xf0, 0x11, 0x00


	//----- nvinfo : EIATTR_KPARAM_INFO
	.align		4
.L_84:
        /*0048*/ 	.byte	0x04, 0x17
        /*004a*/ 	.short	(.L_86 - .L_85)
.L_85:
        /*004c*/ 	.word	0x00000000
        /*0050*/ 	.short	0x0006
        /*0052*/ 	.short	0x0030
        /*0054*/ 	.byte	0x00, 0xf0, 0x11, 0x00


	//----- nvinfo : EIATTR_KPARAM_INFO
	.align		4
.L_86:
        /*0058*/ 	.byte	0x04, 0x17
        /*005a*/ 	.short	(.L_88 - .L_87)
.L_87:
        /*005c*/ 	.word	0x00000000
        /*0060*/ 	.short	0x0005
        /*0062*/ 	.short	0x0028
        /*0064*/ 	.byte	0x00, 0xf5, 0x21, 0x00


	//----- nvinfo : EIATTR_KPARAM_INFO
	.align		4
.L_88:
        /*0068*/ 	.byte	0x04, 0x17
        /*006a*/ 	.short	(.L_90 - .L_89)
.L_89:
        /*006c*/ 	.word	0x00000000
        /*0070*/ 	.short	0x0004
        /*0072*/ 	.short	0x0020
        /*0074*/ 	.byte	0x00, 0xf5, 0x21, 0x00


	//----- nvinfo : EIATTR_KPARAM_INFO
	.align		4
.L_90:
        /*0078*/ 	.byte	0x04, 0x17
        /*007a*/ 	.short	(.L_92 - .L_91)
.L_91:
        /*007c*/ 	.word	0x00000000
        /*0080*/ 	.short	0x0003
        /*0082*/ 	.short	0x0018
        /*0084*/ 	.byte	0x00, 0xf5, 0x21, 0x00


	//----- nvinfo : EIATTR_KPARAM_INFO
	.align		4
.L_92:
        /*0088*/ 	.byte	0x04, 0x17
        /*008a*/ 	.short	(.L_94 - .L_93)
.L_93:
        /*008c*/ 	.word	0x00000000
        /*0090*/ 	.short	0x0002
        /*0092*/ 	.short	0x0010
        /*0094*/ 	.byte	0x00, 0xf5, 0x21, 0x00


	//----- nvinfo : EIATTR_KPARAM_INFO
	.align		4
.L_94:
        /*0098*/ 	.byte	0x04, 0x17
        /*009a*/ 	.short	(.L_96 - .L_95)
.L_95:
        /*009c*/ 	.word	0x00000000
        /*00a0*/ 	.short	0x0001
        /*00a2*/ 	.short	0x0008
        /*00a4*/ 	.byte	0x00, 0xf5, 0x21, 0x00


	//----- nvinfo : EIATTR_KPARAM_INFO
	.align		4
.L_96:
        /*00a8*/ 	.byte	0x04, 0x17
        /*00aa*/ 	.short	(.L_98 - .L_97)
.L_97:
        /*00ac*/ 	.word	0x00000000
        /*00b0*/ 	.short	0x0000
        /*00b2*/ 	.short	0x0000
        /*00b4*/ 	.byte	0x00, 0xf5, 0x21, 0x00


	//----- nvinfo : EIATTR_SPARSE_MMA_MASK
	.align		4
.L_98:
        /*00b8*/ 	.byte	0x03, 0x50
        /*00ba*/ 	.short	0x0000


	//----- nvinfo : EIATTR_MAXREG_COUNT
	.align		4
        /*00bc*/ 	.byte	0x03, 0x1b
        /*00be*/ 	.short	0x00ff


	//----- nvinfo : EIATTR_NUM_BARRIERS
	.align		4
        /*00c0*/ 	.byte	0x02, 0x4c
        /*00c2*/ 	.byte	0x01
	.zero		1


	//----- nvinfo : EIATTR_MERCURY_ISA_VERSION
	.align		4
        /*00c4*/ 	.byte	0x03, 0x5f
        /*00c6*/ 	.short	0x0101


	//----- nvinfo : EIATTR_COOP_GROUP_MASK_REGIDS
	.align		4
        /*00c8*/ 	.byte	0x04, 0x29
        /*00ca*/ 	.short	(.L_100 - .L_99)


	//   ....[0]....
.L_99:
        /*00cc*/ 	.word	0xffffffff


	//   ....[1]....
        /*00d0*/ 	.word	0xffffffff


	//   ....[2]....
        /*00d4*/ 	.word	0xffffffff


	//   ....[3]....
        /*00d8*/ 	.word	0xffffffff


	//   ....[4]....
        /*00dc*/ 	.word	0xffffffff


	//   ....[5]....
        /*00e0*/ 	.word	0xffffffff


	//   ....[6]....
        /*00e4*/ 	.word	0xffffffff


	//   ....[7]....
        /*00e8*/ 	.word	0xffffffff


	//   ....[8]....
        /*00ec*/ 	.word	0xffffffff


	//   ....[9]....
        /*00f0*/ 	.word	0xffffffff


	//   ....[10]....
        /*00f4*/ 	.word	0xffffffff


	//   ....[11]....
        /*00f8*/ 	.word	0xffffffff


	//   ....[12]....
        /*00fc*/ 	.word	0xffffffff


	//   ....[13]....
        /*0100*/ 	.word	0xffffffff


	//   ....[14]....
        /*0104*/ 	.word	0xffffffff


	//   ....[15]....
        /*0108*/ 	.word	0xffffffff


	//   ....[16]....
        /*010c*/ 	.word	0xffffffff


	//   ....[17]....
        /*0110*/ 	.word	0xffffffff


	//   ....[18]....
        /*0114*/ 	.word	0xffffffff


	//   ....[19]....
        /*0118*/ 	.word	0xffffffff


	//----- nvinfo : EIATTR_COOP_GROUP_INSTR_OFFSETS
	.align		4
.L_100:
        /*011c*/ 	.byte	0x04, 0x28
        /*011e*/ 	.short	(.L_102 - .L_101)


	//   ....[0]....
.L_101:
        /*0120*/ 	.word	0x000002d0


	//   ....[1]....
        /*0124*/ 	.word	0x00000310


	//   ....[2]....
        /*0128*/ 	.word	0x00000340


	//   ....[3]....
        /*012c*/ 	.word	0x00000350


	//   ....[4]....
        /*0130*/ 	.word	0x00000380


	//   ....[5]....
        /*0134*/ 	.word	0x00000390


	//   ....[6]....
        /*0138*/ 	.word	0x000003d0


	//   ....[7]....
        /*013c*/ 	.word	0x00000400


	//   ....[8]....
        /*0140*/ 	.word	0x00000440


	//   ....[9]....
        /*0144*/ 	.word	0x00000470


	//   ....[10]....
        /*0148*/ 	.word	0x00000550


	//   ....[11]....
        /*014c*/ 	.word	0x00000560


	//   ....[12]....
        /*0150*/ 	.word	0x00000590


	//   ....[13]....
        /*0154*/ 	.word	0x000005a0


	//   ....[14]....
        /*0158*/ 	.word	0x000005d0


	//   ....[15]....
        /*015c*/ 	.word	0x000005e0


	//   ....[16]....
        /*0160*/ 	.word	0x00000610


	//   ....[17]....
        /*0164*/ 	.word	0x00000620


	//   ....[18]....
        /*0168*/ 	.word	0x00000660


	//   ....[19]....
        /*016c*/ 	.word	0x00000680


	//----- nvinfo : EIATTR_VRC_CTA_INIT_COUNT
	.align		4
.L_102:
        /*0170*/ 	.byte	0x02, 0x4a
	.zero		1
	.zero		1


	//----- nvinfo : EIATTR_EXIT_INSTR_OFFSETS
	.align		4
        /*0174*/ 	.byte	0x04, 0x1c
        /*0176*/ 	.short	(.L_104 - .L_103)


	//   ....[0]....
.L_103:
        /*0178*/ 	.word	0x00000980


	//   ....[1]....
        /*017c*/ 	.word	0x00000e60


	//----- nvinfo : EIATTR_CRS_STACK_SIZE
	.align		4
.L_104:
        /*0180*/ 	.byte	0x04, 0x1e
        /*0182*/ 	.short	(.L_106 - .L_105)
.L_105:
        /*0184*/ 	.word	0x00000000


	//----- nvinfo : EIATTR_CBANK_PARAM_SIZE
	.align		4
.L_106:
        /*0188*/ 	.byte	0x03, 0x19
        /*018a*/ 	.short	0x0044


	//----- nvinfo : EIATTR_PARAM_CBANK
	.align		4
        /*018c*/ 	.byte	0x04, 0x0a
        /*018e*/ 	.short	(.L_108 - .L_107)
	.align		4
.L_107:
        /*0190*/ 	.word	index@(.nv.constant0.groupnorm_forward_kernel)
        /*0194*/ 	.short	0x0380
        /*0196*/ 	.short	0x0044


	//----- nvinfo : EIATTR_SW_WAR
	.align		4
.L_108:
        /*0198*/ 	.byte	0x04, 0x36
        /*019a*/ 	.short	(.L_110 - .L_109)
.L_109:
        /*019c*/ 	.word	0x00000008
.L_110:


//--------------------- .nv.callgraph             --------------------------
	.section	.nv.callgraph,"",@"SHT_CUDA_CALLGRAPH"
	.align	4
	.sectionentsize	8
	.align		4
        /*0000*/ 	.word	0x00000000
	.align		4
        /*0004*/ 	.word	0xffffffff
	.align		4
        /*0008*/ 	.word	index@(groupnorm_backward_kernel)
	.align		4
        /*000c*/ 	.word	index@(__assertfail)
	.align		4
        /*0010*/ 	.word	0x00000000
	.align		4
        /*0014*/ 	.word	0xfffffffe
	.align		4
        /*0018*/ 	.word	0x00000000
	.align		4
        /*001c*/ 	.word	0xfffffffd
	.align		4
        /*0020*/ 	.word	0x00000000
	.align		4
        /*0024*/ 	.word	0xfffffffc


//--------------------- .nv.constant4             --------------------------
	.section	.nv.constant4,"a",@progbits
	.align	8
	.align		8
.nv.constant4:
        /*0000*/ 	.dword	__assertfail
	.align		8
        /*0008*/ 	.dword	__unnamed_1
	.align		8
        /*0010*/ 	.dword	_ZN34_INTERNAL_aba340ce_4_k_cu_dab395e34cuda3std3__436_GLOBAL__N__aba340ce_4_k_cu_dab395e36ignoreE
	.align		8
        /*0018*/ 	.dword	_ZN34_INTERNAL_aba340ce_4_k_cu_dab395e34cuda3std3__45__cpo5beginE
	.align		8
        /*0020*/ 	.dword	_ZN34_INTERNAL_aba340ce_4_k_cu_dab395e34cuda3std3__45__cpo3endE
	.align		8
        /*0028*/ 	.dword	_ZN34_INTERNAL_aba340ce_4_k_cu_dab395e34cuda3std3__45__cpo6cbeginE
	.align		8
        /*0030*/ 	.dword	_ZN34_INTERNAL_aba340ce_4_k_cu_dab395e34cuda3std3__45__cpo4cendE
	.align		8
        /*0038*/ 	.dword	_ZN34_INTERNAL_aba340ce_4_k_cu_dab395e34cuda3std3__419piecewise_constructE
	.align		8
        /*0040*/ 	.dword	_ZN34_INTERNAL_aba340ce_4_k_cu_dab395e34cuda3std3__48in_placeE
	.align		8
        /*0048*/ 	.dword	_ZN34_INTERNAL_aba340ce_4_k_cu_dab395e34cuda3std6ranges3__45__cpo4swapE
	.align		8
        /*0050*/ 	.dword	_ZN34_INTERNAL_aba340ce_4_k_cu_dab395e34cuda3std6ranges3__45__cpo9iter_moveE
	.align		8
        /*0058*/ 	.dword	_ZN34_INTERNAL_aba340ce_4_k_cu_dab395e34cuda3std6ranges3__45__cpo7advanceE
	.align		8
        /*0060*/ 	.dword	$str
	.align		8
        /*0068*/ 	.dword	$str$1


//--------------------- .text.groupnorm_backward_kernel --------------------------
	.section	.text.groupnorm_backward_kernel,"ax",@progbits
	.align	128
        .global         groupnorm_backward_kernel
        .type           groupnorm_backward_kernel,@function
        .size           groupnorm_backward_kernel,(.L_x_94 - groupnorm_backward_kernel)
        .other          groupnorm_backward_kernel,@"STO_CUDA_ENTRY STV_DEFAULT"
groupnorm_backward_kernel:
.text.groupnorm_backward_kernel:
[----:B------:R-:W0:Y:S08]  /*0000*/  LDC R1, c[0x0][0x37c] ;  /* 0x0000df00ff017b82 */ /* 0x000e300000000800 */
[----:B------:R-:W1:Y:S01]  /*0010*/  S2UR UR10, SR_CTAID.X ;  /* 0x00000000000a79c3 */ /* 0x000e620000002500 */
[----:B------:R-:W1:Y:S01]  /*0020*/  LDCU.128 UR4, c[0x0][0x390] ;  /* 0x00007200ff0477ac */ /* 0x000e620008000c00 */
[----:B------:R-:W2:Y:S01]  /*0030*/  LDCU.64 UR36, c[0x0][0x358] ;  /* 0x00006b00ff2477ac */ /* 0x000ea20008000a00 */
[----:B------:R-:W3:Y:S01]  /*0040*/  LDCU UR14, c[0x0][0x3d0] ;  /* 0x00007a00ff0e77ac */ /* 0x000ee20008000800 */
[----:B------:R-:W4:Y:S01]  /*0050*/  LDCU.64 UR12, c[0x0][0x3c8] ;  /* 0x00007900ff0c77ac */ /* 0x000f220008000a00 */
[----:B------:R-:W5:Y:S01]  /*0060*/  LDCU.64 UR8, c[0x0][0x3a0] ;  /* 0x00007400ff0877ac */ /* 0x000f620008000a00 */
[----:B-1----:R-:W-:-:S02]  /*0070*/  UIMAD.WIDE.U32 UR6, UR10, 0x4, UR6 ;  /* 0x000000040a0678a5 */ /* 0x002fc4000f8e0006 */
[----:B------:R-:W-:-:S04]  /*0080*/  UIMAD.WIDE.U32 UR4, UR10, 0x4, UR4 ;  /* 0x000000040a0478a5 */ /* 0x000fc8000f8e0004 */
[----:B------:R-:W-:Y:S01]  /*0090*/  MOV R5, UR7 ;  /* 0x0000000700057c02 */ /* 0x000fe20008000f00 */
[----:B------:R-:W-:Y:S01]  /*00a0*/  IMAD.U32 R4, RZ, RZ, UR6 ;  /* 0x00000006ff047e24 */ /* 0x000fe2000f8e00ff */
[----:B------:R-:W-:Y:S02]  /*00b0*/  MOV R2, UR4 ;  /* 0x0000000400027c02 */ /* 0x000fe40008000f00 */
[----:B------:R-:W-:Y:S02]  /*00c0*/  MOV R3, UR5 ;  /* 0x0000000500037c02 */ /* 0x000fe40008000f00 */
[----:B--2---:R1:W2:Y:S04]  /*00d0*/  LDG.E R5, desc[UR36][R4.64] ;  /* 0x0000002404057981 */ /* 0x0042a8000c1e1900 */
[----:B------:R5:W2:Y:S01]  /*00e0*/  LDG.E R7, desc[UR36][R2.64] ;  /* 0x0000002402077981 */ /* 0x000aa2000c1e1900 */
[----:B---3--:R-:W3:Y:S08]  /*00f0*/  I2F.U32.RP R0, UR14 ;  /* 0x0000000e00007d06 */ /* 0x008ef00008209000 */
[----:B---3--:R-:W3:Y:S02]  /*0100*/  MUFU.RCP R0, R0 ;  /* 0x0000000000007308 */ /* 0x008ee40000001000 */
[----:B---3--:R-:W-:-:S06]  /*0110*/  IADD3 R6, PT, PT, R0, 0xffffffe, RZ ;  /* 0x0ffffffe00067810 */ /* 0x008fcc0007ffe0ff */
[----:B------:R-:W3:Y:S02]  /*0120*/  F2I.FTZ.U32.TRUNC.NTZ R6, R6 ;  /* 0x0000000600067305 */ /* 0x000ee4000021f000 */
[----:B---3--:R-:W-:Y:S01]  /*0130*/  R2UR UR5, R6 ;  /* 0x00000000060572ca */ /* 0x008fe200000e0000 */
[----:B------:R-:W-:-:S12]  /*0140*/  UMOV UR4, URZ ;  /* 0x000000ff00047c82 */ /* 0x000fd80008000000 */
[----:B------:R-:W-:-:S04]  /*0150*/  UIADD3 UR6, UPT, UPT, URZ, -UR5, URZ ;  /* 0x80000005ff067290 */ /* 0x000fc8000fffe0ff */
[----:B------:R-:W-:-:S04]  /*0160*/  UIMAD UR6, UR6, UR14, URZ ;  /* 0x0000000e060672a4 */ /* 0x000fc8000f8e02ff */
[----:B------:R-:W-:Y:S01]  /*0170*/  UIMAD.WIDE.U32 UR4, UR5, UR6, UR4 ;  /* 0x00000006050472a5 */ /* 0x000fe2000f8e0004 */
[----:B-1----:R-:W1:Y:S03]  /*0180*/  S2R R4, SR_TID.X ;  /* 0x0000000000047919 */ /* 0x002e660000002100 */
[----:B------:R-:W-:-:S04]  /*0190*/  UIMAD.WIDE.U32 UR4, UR5, UR10, URZ ;  /* 0x0000000a050472a5 */ /* 0x000fc8000f8e00ff */
[----:B------:R-:W-:-:S04]  /*01a0*/  UIADD3 UR5, UPT, UPT, -UR5, URZ, URZ ;  /* 0x000000ff05057290 */ /* 0x000fc8000fffe1ff */
[----:B------:R-:W-:-:S04]  /*01b0*/  UIMAD UR38, UR14, UR5, UR10 ;  /* 0x000000050e2672a4 */ /* 0x000fc8000f8e020a */
[----:B------:R-:W-:-:S03]  /*01c0*/  UISETP.GE.U32.AND UP0, UPT, UR38, UR14, UPT ;  /* 0x0000000e2600728c */ /* 0x000fc6000bf06070 */
[----:B------:R-:W3:Y:S01]  /*01d0*/  LDCU.128 UR4, c[0x0][0x380] ;  /* 0x00007000ff0477ac */ /* 0x000ee20008000c00 */
[----:B----4-:R-:W-:-:S07]  /*01e0*/  UIMAD UR11, UR13, UR12, URZ ;  /* 0x0000000c0d0b72a4 */ /* 0x010fce000f8e02ff */
[----:B------:R-:W-:Y:S02]  /*01f0*/  @UP0 UIADD3 UR38, UPT, UPT, UR38, -UR14, URZ ;  /* 0x8000000e26260290 */ /* 0x000fe4000fffe0ff */
[----:B------:R-:W-:Y:S02]  /*0200*/  UISETP.NE.U32.AND UP1, UPT, UR14, URZ, UPT ;  /* 0x000000ff0e00728c */ /* 0x000fe4000bf25070 */
[----:B------:R-:W-:Y:S02]  /*0210*/  UISETP.GE.U32.AND UP0, UPT, UR38, UR14, UPT ;  /* 0x0000000e2600728c */ /* 0x000fe4000bf06070 */
[----:B------:R-:W-:Y:S02]  /*0220*/  UIMAD UR10, UR11, UR10, URZ ;  /* 0x0000000a0b0a72a4 */ /* 0x000fe4000f8e02ff */
[----:B-1----:R-:W-:Y:S02]  /*0230*/  ISETP.GE.AND P0, PT, R4, UR11, PT ;  /* 0x0000000b04007c0c */ /* 0x002fe4000bf06270 */
[----:B---3--:R-:W-:-:S02]  /*0240*/  UIMAD.WIDE.U32 UR4, UR10, 0x4, UR4 ;  /* 0x000000040a0478a5 */ /* 0x008fc4000f8e0004 */
[----:B------:R-:W-:-:S03]  /*0250*/  UIMAD.WIDE.U32 UR6, UR10, 0x4, UR6 ;  /* 0x000000040a0678a5 */ /* 0x000fc6000f8e0006 */
[----:B------:R-:W-:Y:S01]  /*0260*/  @UP0 UIADD3 UR38, UPT, UPT, UR38, -UR14, URZ ;  /* 0x8000000e26260290 */ /* 0x000fe2000fffe0ff */
[----:B-----5:R-:W-:Y:S01]  /*0270*/  IMAD.U32 R3, RZ, RZ, UR5 ;  /* 0x00000005ff037e24 */ /* 0x020fe2000f8e00ff */
[----:B------:R-:W-:Y:S01]  /*0280*/  @!UP1 ULOP3.LUT UR38, URZ, UR14, URZ, 0x33, !UPT ;  /* 0x0000000eff269292 */ /* 0x000fe2000f8e33ff */
[----:B------:R-:W-:Y:S02]  /*0290*/  MOV R17, UR5 ;  /* 0x0000000500117c02 */ /* 0x000fe40008000f00 */
[----:B------:R-:W-:Y:S01]  /*02a0*/  IMAD.MOV.U32 R17, RZ, RZ, R3 ;  /* 0x000000ffff117224 */ /* 0x000fe200078e0003 */
[----:B------:R-:W-:Y:S01]  /*02b0*/  UIMAD UR38, UR38, UR13, URZ ;  /* 0x0000000d262672a4 */ /* 0x000fe2000f8e02ff */
[----:B------:R-:W-:Y:S01]  /*02c0*/  MOV R3, UR7 ;  /* 0x0000000700037c02 */ /* 0x000fe20008000f00 */
[----:B------:R-:W-:Y:S01]  /*02d0*/  IMAD.U32 R16, RZ, RZ, UR4 ;  /* 0x00000004ff107e24 */ /* 0x000fe2000f8e00ff */
[----:B------:R-:W-:Y:S01]  /*02e0*/  MOV R2, UR4 ;  /* 0x0000000400027c02 */ /* 0x000fe20008000f00 */
[----:B------:R-:W1:Y:S01]  /*02f0*/  LDCU UR41, c[0x0][0x360] ;  /* 0x00006c00ff2977ac */ /* 0x000e620008000800 */
[----:B------:R-:W-:Y:S01]  /*0300*/  MOV R18, UR6 ;  /* 0x0000000600127c02 */ /* 0x000fe20008000f00 */
[----:B------:R-:W-:Y:S01]  /*0310*/  BSSY.RECONVERGENT B0, `(.L_x_0) ;  /* 0x000004d000007945 */ /* 0x000fe20003800200 */
[----:B------:R-:W-:Y:S01]  /*0320*/  MOV R19, UR7 ;  /* 0x0000000700137c02 */ /* 0x000fe20008000f00 */
[----:B------:R-:W-:Y:S01]  /*0330*/  UIMAD.WIDE UR4, UR38, 0x4, UR8 ;  /* 0x00000004260478a5 */ /* 0x000fe2000f8e0208 */
[----:B------:R-:W-:Y:S01]  /*0340*/  MOV R2, UR6 ;  /* 0x0000000600027c02 */ /* 0x000fe20008000f00 */
[----:B------:R-:W-:Y:S01]  /*0350*/  IMAD.MOV.U32 R19, RZ, RZ, R3 ;  /* 0x000000ffff137224 */ /* 0x000fe200078e0003 */
[----:B------:R-:W-:-:S02]  /*0360*/  CS2R R14, SRZ ;  /* 0x00000000000e7805 */ /* 0x000fc4000001ff00 */
[----:B--2---:R-:W-:Y:S02]  /*0370*/  R2UR UR40, R5 ;  /* 0x00000000052872ca */ /* 0x004fe400000e0000 */
[----:B------:R-:W-:Y:S01]  /*0380*/  R2UR UR39, R7 ;  /* 0x00000000072772ca */ /* 0x000fe200000e0000 */
[----:B01----:R-:W-:-:S14]  /*0390*/  @P0 BRA `(.L_x_1) ;  /* 0x0000000400100947 */ /* 0x003fdc0003800000 */
[----:B------:R-:W-:Y:S01]  /*03a0*/  MOV R0, UR12 ;  /* 0x0000000c00007c02 */ /* 0x000fe20008000f00 */
[----:B------:R-:W0:Y:S01]  /*03b0*/  LDC R5, c[0x0][0x3c8] ;  /* 0x0000f200ff057b82 */ /* 0x000e220000000800 */
[----:B------:R-:W-:Y:S02]  /*03c0*/  ISETP.NE.AND P0, PT, RZ, UR13, PT ;  /* 0x0000000dff007c0c */ /* 0x000fe4000bf05270 */
[----:B------:R-:W-:Y:S02]  /*03d0*/  CS2R R14, SRZ ;  /* 0x00000000000e7805 */ /* 0x000fe4000001ff00 */
[----:B------:R-:W-:Y:S02]  /*03e0*/  IABS R0, R0 ;  /* 0x0000000000007213 */ /* 0x000fe40000000000 */
[----:B------:R-:W-:Y:S02]  /*03f0*/  MOV R12, R4 ;  /* 0x00000004000c7202 */ /* 0x000fe40000000f00 */
[----:B------:R-:W1:Y:S01]  /*0400*/  I2F.RP R6, R0 ;  /* 0x0000000000067306 */ /* 0x000e620000209400 */
[----:B------:R-:W2:Y:S01]  /*0410*/  LDC R10, c[0x0][0x3cc] ;  /* 0x0000f300ff0a7b82 */ /* 0x000ea20000000800 */
[----:B------:R-:W-:-:S06]  /*0420*/  LOP3.LUT R11, RZ, UR13, RZ, 0x33, !PT ;  /* 0x0000000dff0b7c12 */ /* 0x000fcc000f8e33ff */
[----:B-1----:R-:W1:Y:S02]  /*0430*/  MUFU.RCP R6, R6 ;  /* 0x0000000600067308 */ /* 0x002e640000001000 */
[----:B-1----:R-:W-:-:S06]  /*0440*/  IADD3 R2, PT, PT, R6, 0xffffffe, RZ ;  /* 0x0ffffffe06027810 */ /* 0x002fcc0007ffe0ff */
[----:B------:R1:W3:Y:S02]  /*0450*/  F2I.FTZ.U32.TRUNC.NTZ R3, R2 ;  /* 0x0000000200037305 */ /* 0x0002e4000021f000 */
[----:B-1----:R-:W-:Y:S02]  /*0460*/  HFMA2 R2, -RZ, RZ, 0, 0 ;  /* 0x00000000ff027431 */ /* 0x002fe400000001ff */
[----:B---3--:R-:W-:-:S04]  /*0470*/  IMAD.MOV R13, RZ, RZ, -R3 ;  /* 0x000000ffff0d7224 */ /* 0x008fc800078e0a03 */
[----:B------:R-:W-:-:S04]  /*0480*/  IMAD R13, R13, R0, RZ ;  /* 0x000000000d0d7224 */ /* 0x000fc800078e02ff */
[----:B0-2---:R-:W-:-:S07]  /*0490*/  IMAD.HI.U32 R13, R3, R13, R2 ;  /* 0x0000000d030d7227 */ /* 0x005fce00078e0002 */
.L_x_2:
[----:B------:R-:W-:Y:S02]  /*04a0*/  IABS R20, R12 ;  /* 0x0000000c00147213 */ /* 0x000fe40000000000 */
[----:B------:R-:W-:Y:S02]  /*04b0*/  IABS R6, R10 ;  /* 0x0000000a00067213 */ /* 0x000fe40000000000 */
[-C--:B------:R-:W-:Y:S01]  /*04c0*/  IABS R22, R5.reuse ;  /* 0x0000000500167213 */ /* 0x080fe20000000000 */
[----:B------:R-:W-:Y:S01]  /*04d0*/  IMAD.HI.U32 R2, R13, R20, RZ ;  /* 0x000000140d027227 */ /* 0x000fe200078e00ff */
[----:B------:R-:W0:Y:S01]  /*04e0*/  I2F.RP R8, R6 ;  /* 0x0000000600087306 */ /* 0x000e220000209400 */
[----:B------:R-:W-:Y:S02]  /*04f0*/  LOP3.LUT R7, R12, R5, RZ, 0x3c, !PT ;  /* 0x000000050c077212 */ /* 0x000fe400078e3cff */
[----:B------:R-:W-:Y:S02]  /*0500*/  IMAD.MOV R3, RZ, RZ, -R2 ;  /* 0x000000ffff037224 */ /* 0x000fe400078e0a02 */
[----:B------:R-:W-:-:S02]  /*0510*/  ISETP.GE.AND P3, PT, R7, RZ, PT ;  /* 0x000000ff0700720c */ /* 0x000fc40003f66270 */
[----:B------:R-:W-:-:S05]  /*0520*/  IMAD R3, R22, R3, R20 ;  /* 0x0000000316037224 */ /* 0x000fca00078e0214 */
[----:B------:R-:W-:Y:S01]  /*0530*/  ISETP.GT.U32.AND P2, PT, R0, R3, PT ;  /* 0x000000030000720c */ /* 0x000fe20003f44070 */
[----:B0-----:R-:W0:-:S12]  /*0540*/  MUFU.RCP R8, R8 ;  /* 0x0000000800087308 */ /* 0x001e180000001000 */
[----:B------:R-:W-:Y:S01]  /*0550*/  @!P2 IADD3 R3, PT, PT, R3, -R22, RZ ;  /* 0x800000160303a210 */ /* 0x000fe20007ffe0ff */
[----:B------:R-:W-:Y:S01]  /*0560*/  @!P2 VIADD R2, R2, 0x1 ;  /* 0x000000010202a836 */ /* 0x000fe20000000000 */
[----:B------:R-:W-:Y:S02]  /*0570*/  ISETP.NE.AND P2, PT, R5, RZ, PT ;  /* 0x000000ff0500720c */ /* 0x000fe40003f45270 */
[----:B------:R-:W-:Y:S02]  /*0580*/  ISETP.GE.U32.AND P1, PT, R3, R0, PT ;  /* 0x000000000300720c */ /* 0x000fe40003f26070 */
[----:B0-----:R-:W-:-:S04]  /*0590*/  IADD3 R9, PT, PT, R8, 0xffffffe, RZ ;  /* 0x0ffffffe08097810 */ /* 0x001fc80007ffe0ff */
[----:B------:R0:W1:Y:S07]  /*05a0*/  F2I.FTZ.U32.TRUNC.NTZ R3, R9 ;  /* 0x0000000900037305 */ /* 0x00006e000021f000 */
[----:B------:R-:W-:Y:S02]  /*05b0*/  @P1 IADD3 R2, PT, PT, R2, 0x1, RZ ;  /* 0x0000000102021810 */ /* 0x000fe40007ffe0ff */
[----:B0-----:R-:W-:Y:S02]  /*05c0*/  MOV R9, 0x4 ;  /* 0x0000000400097802 */ /* 0x001fe40000000f00 */
[----:B------:R-:W-:-:S02]  /*05d0*/  MOV R7, R2 ;  /* 0x0000000200077202 */ /* 0x000fc40000000f00 */
[----:B------:R-:W-:Y:S01]  /*05e0*/  MOV R2, RZ ;  /* 0x000000ff00027202 */ /* 0x000fe20000000f00 */
[----:B-1----:R-:W-:Y:S01]  /*05f0*/  IMAD.MOV R21, RZ, RZ, -R3 ;  /* 0x000000ffff157224 */ /* 0x002fe200078e0a03 */
[----:B------:R-:W-:Y:S02]  /*0600*/  @!P3 IADD3 R7, PT, PT, -R7, RZ, RZ ;  /* 0x000000ff0707b210 */ /* 0x000fe40007ffe1ff */
[----:B------:R-:W-:Y:S01]  /*0610*/  @!P2 LOP3.LUT R7, RZ, R5, RZ, 0x33, !PT ;  /* 0x00000005ff07a212 */ /* 0x000fe200078e33ff */
[----:B------:R-:W-:-:S03]  /*0620*/  IMAD R21, R21, R6, RZ ;  /* 0x0000000615157224 */ /* 0x000fc600078e02ff */
[----:B------:R-:W-:Y:S01]  /*0630*/  IABS R8, R7 ;  /* 0x0000000700087213 */ /* 0x000fe20000000000 */
[----:B------:R-:W-:Y:S01]  /*0640*/  IMAD.HI.U32 R2, R3, R21, R2 ;  /* 0x0000001503027227 */ /* 0x000fe200078e0002 */
[----:B------:R-:W-:-:S03]  /*0650*/  ISETP.GE.AND P2, PT, R7, RZ, PT ;  /* 0x000000ff0700720c */ /* 0x000fc60003f46270 */
[----:B------:R-:W-:-:S04]  /*0660*/  IMAD.MOV.U32 R3, RZ, RZ, R8 ;  /* 0x000000ffff037224 */ /* 0x000fc800078e0008 */
[----:B------:R-:W-:-:S05]  /*0670*/  IMAD.HI.U32 R2, R2, R3, RZ ;  /* 0x0000000302027227 */ /* 0x000fca00078e00ff */
[----:B------:R-:W-:-:S05]  /*0680*/  IADD3 R2, PT, PT, -R2, RZ, RZ ;  /* 0x000000ff02027210 */ /* 0x000fca0007ffe1ff */
[----:B------:R-:W-:-:S05]  /*0690*/  IMAD R3, R6, R2, R3 ;  /* 0x0000000206037224 */ /* 0x000fca00078e0203 */
[----:B------:R-:W-:-:S13]  /*06a0*/  ISETP.GT.U32.AND P1, PT, R6, R3, PT ;  /* 0x000000030600720c */ /* 0x000fda0003f24070 */
[----:B------:R-:W-:-:S04]  /*06b0*/  @!P1 IADD3 R3, PT, PT, R3, -R6, RZ ;  /* 0x8000000603039210 */ /* 0x000fc80007ffe0ff */
[----:B------:R-:W-:-:S13]  /*06c0*/  ISETP.GT.U32.AND P1, PT, R6, R3, PT ;  /* 0x000000030600720c */ /* 0x000fda0003f24070 */
[----:B------:R-:W-:Y:S02]  /*06d0*/  @!P1 IMAD.IADD R3, R3, 0x1, -R6 ;  /* 0x0000000103039824 */ /* 0x000fe400078e0a06 */
[----:B------:R-:W-:-:S03]  /*06e0*/  IMAD.WIDE R6, R12, 0x4, R16 ;  /* 0x000000040c067825 */ /* 0x000fc600078e0210 */
[----:B------:R-:W-:-:S03]  /*06f0*/  @!P2 IADD3 R3, PT, PT, -R3, RZ, RZ ;  /* 0x000000ff0303a210 */ /* 0x000fc60007ffe1ff */
[----:B------:R-:W2:Y:S01]  /*0700*/  LDG.E R7, desc[UR36][R6.64] ;  /* 0x0000002406077981 */ /* 0x000ea2000c1e1900 */
[----:B------:R-:W-:Y:S01]  /*0710*/  SEL R8, R11, R3, !P0 ;  /* 0x000000030b087207 */ /* 0x000fe20004000000 */
[----:B------:R-:W-:-:S04]  /*0720*/  IMAD.WIDE R2, R12, 0x4, R18 ;  /* 0x000000040c027825 */ /* 0x000fc800078e0212 */
[----:B------:R-:W-:Y:S02]  /*0730*/  IMAD.WIDE R8, R8, R9, UR4 ;  /* 0x0000000408087e25 */ /* 0x000fe4000f8e0209 */
[----:B------:R-:W3:Y:S04]  /*0740*/  LDG.E R2, desc[UR36][R2.64] ;  /* 0x0000002402027981 */ /* 0x000ee8000c1e1900 */
[----:B------:R-:W2:Y:S01]  /*0750*/  LDG.E R8, desc[UR36][R8.64] ;  /* 0x0000002408087981 */ /* 0x000ea2000c1e1900 */
[----:B------:R-:W-:-:S05]  /*0760*/  VIADD R12, R12, UR41 ;  /* 0x000000290c0c7c36 */ /* 0x000fca0008000000 */
[----:B------:R-:W-:Y:S01]  /*0770*/  ISETP.GE.AND P1, PT, R12, UR11, PT ;  /* 0x0000000b0c007c0c */ /* 0x000fe2000bf26270 */
[----:B---3--:R-:W-:Y:S01]  /*0780*/  FADD R20, R2, -UR39 ;  /* 0x8000002702147e21 */ /* 0x008fe20008000000 */
[----:B--2---:R-:W-:-:S03]  /*0790*/  FMUL R21, R8, R7 ;  /* 0x0000000708157220 */ /* 0x004fc60000400000 */
[----:B------:R-:W-:Y:S01]  /*07a0*/  FMUL R20, R20, UR40 ;  /* 0x0000002814147c20 */ /* 0x000fe20008400000 */
[----:B------:R-:W-:-:S03]  /*07b0*/  FADD R15, R21, R15 ;  /* 0x0000000f150f7221 */ /* 0x000fc60000000000 */
[----:B------:R-:W-:-:S04]  /*07c0*/  FFMA R14, R21, R20, R14 ;  /* 0x00000014150e7223 */ /* 0x000fc8000000000e */
[----:B------:R-:W-:Y:S05]  /*07d0*/  @!P1 BRA `(.L_x_2) ;  /* 0xfffffffc00309947 */ /* 0x000fea000383ffff */
.L_x_1:
[----:B------:R-:W-:Y:S05]  /*07e0*/  BSYNC.RECONVERGENT B0 ;  /* 0x0000000000007941 */ /* 0x000fea0003800200 */
.L_x_0:
[----:B------:R-:W0:Y:S01]  /*07f0*/  SHFL.BFLY PT, R0, R15, 0x10, 0x1f ;  /* 0x0e001f000f007f89 */ /* 0x000e2200000e0000 */
[----:B------:R-:W1:Y:S01]  /*0800*/  S2UR UR8, SR_CgaCtaId ;  /* 0x00000000000879c3 */ /* 0x000e620000008800 */
[----:B------:R-:W-:Y:S01]  /*0810*/  UMOV UR6, 0x400 ;  /* 0x0000040000067882 */ /* 0x000fe20000000000 */
[----:B------:R-:W-:Y:S01]  /*0820*/  USHF.R.U32.HI UR42, URZ, 0x5, UR41 ;  /* 0x00000005ff2a7899 */ /* 0x000fe20008011629 */
[----:B------:R-:W2:Y:S01]  /*0830*/  SHFL.BFLY PT, R3, R14, 0x10, 0x1f ;  /* 0x0e001f000e037f89 */ /* 0x000ea200000e0000 */
[----:B------:R-:W-:Y:S01]  /*0840*/  UIADD3 UR7, UPT, UPT, UR6, 0x80, URZ ;  /* 0x0000008006077890 */ /* 0x000fe2000fffe0ff */
[----:B------:R-:W-:Y:S01]  /*0850*/  BSSY.RECONVERGENT B0, `(.L_x_3) ;  /* 0x000009f000007945 */ /* 0x000fe20003800200 */
[----:B0-----:R-:W-:Y:S01]  /*0860*/  FADD R0, R0, R15 ;  /* 0x0000000f00007221 */ /* 0x001fe20000000000 */
[----:B-1----:R-:W-:Y:S02]  /*0870*/  ULEA UR6, UR8, UR6, 0x18 ;  /* 0x0000000608067291 */ /* 0x002fe4000f8ec0ff */
[----:B------:R-:W-:Y:S01]  /*0880*/  ULEA UR7, UR8, UR7, 0x18 ;  /* 0x0000000708077291 */ /* 0x000fe2000f8ec0ff */
[----:B--2---:R-:W-:-:S02]  /*0890*/  FADD R7, R3, R14 ;  /* 0x0000000e03077221 */ /* 0x004fc40000000000 */
[----:B------:R-:W0:Y:S04]  /*08a0*/  SHFL.BFLY PT, R3, R0, 0x8, 0x1f ;  /* 0x0d001f0000037f89 */ /* 0x000e2800000e0000 */
[----:B------:R-:W1:Y:S01]  /*08b0*/  SHFL.BFLY PT, R2, R7, 0x8, 0x1f ;  /* 0x0d001f0007027f89 */ /* 0x000e6200000e0000 */
[----:B0-----:R-:W-:Y:S01]  /*08c0*/  FADD R3, R0, R3 ;  /* 0x0000000300037221 */ /* 0x001fe20000000000 */
[----:B------:R-:W-:Y:S01]  /*08d0*/  SHF.R.U32.HI R0, RZ, 0x5, R4 ;  /* 0x00000005ff007819 */ /* 0x000fe20000011604 */
[----:B-1----:R-:W-:-:S03]  /*08e0*/  FADD R8, R7, R2 ;  /* 0x0000000207087221 */ /* 0x002fc60000000000 */
[----:B------:R-:W0:Y:S04]  /*08f0*/  SHFL.BFLY PT, R2, R3, 0x4, 0x1f ;  /* 0x0c801f0003027f89 */ /* 0x000e2800000e0000 */
[----:B------:R-:W1:Y:S01]  /*0900*/  SHFL.BFLY PT, R9, R8, 0x4, 0x1f ;  /* 0x0c801f0008097f89 */ /* 0x000e6200000e0000 */
[----:B0-----:R-:W-:Y:S01]  /*0910*/  FADD R5, R3, R2 ;  /* 0x0000000203057221 */ /* 0x001fe20000000000 */
[----:B------:R-:W-:Y:S02]  /*0920*/  HFMA2 R3, -RZ, RZ, 0, 0 ;  /* 0x00000000ff037431 */ /* 0x000fe400000001ff */
[----:B-1----:R-:W-:Y:S02]  /*0930*/  FADD R9, R8, R9 ;  /* 0x0000000908097221 */ /* 0x002fe40000000000 */
[----:B------:R-:W0:Y:S04]  /*0940*/  SHFL.BFLY PT, R2, R5, 0x2, 0x1f ;  /* 0x0c401f0005027f89 */ /* 0x000e2800000e0000 */
[----:B------:R-:W1:Y:S01]  /*0950*/  SHFL.BFLY PT, R10, R9, 0x2, 0x1f ;  /* 0x0c401f00090a7f89 */ /* 0x000e6200000e0000 */
[----:B0-----:R-:W-:Y:S01]  /*0960*/  FADD R6, R5, R2 ;  /* 0x0000000205067221 */ /* 0x001fe20000000000 */
[----:B------:R-:W-:-:S02]  /*0970*/  LOP3.LUT R2, R4, 0x1f, RZ, 0xc0, !PT ;  /* 0x0000001f04027812 */ /* 0x000fc400078ec0ff */
[----:B------:R-:W-:Y:S01]  /*0980*/  MOV R5, RZ ;  /* 0x000000ff00057202 */ /* 0x000fe20000000f00 */
[----:B-1----:R-:W-:Y:S01]  /*0990*/  FADD R10, R9, R10 ;  /* 0x0000000a090a7221 */ /* 0x002fe20000000000 */
[----:B------:R-:W0:Y:S01]  /*09a0*/  SHFL.BFLY PT, R7, R6, 0x1, 0x1f ;  /* 0x0c201f0006077f89 */ /* 0x000e2200000e0000 */
[----:B------:R-:W-:-:S03]  /*09b0*/  ISETP.GE.U32.AND P0, PT, R2, UR42, PT ;  /* 0x0000002a02007c0c */ /* 0x000fc6000bf06070 */
[----:B------:R-:W1:Y:S10]  /*09c0*/  SHFL.BFLY PT, R11, R10, 0x1, 0x1f ;  /* 0x0c201f000a0b7f89 */ /* 0x000e7400000e0000 */
[----:B------:R-:W-:-:S02]  /*09d0*/  @!P0 LEA R8, R2, UR6, 0x2 ;  /* 0x0000000602088c11 */ /* 0x000fc4000f8e10ff */
[----:B------:R-:W-:Y:S01]  /*09e0*/  @!P0 LEA R2, R2, UR7, 0x2 ;  /* 0x0000000702028c11 */ /* 0x000fe2000f8e10ff */
[----:B0-----:R-:W-:Y:S01]  /*09f0*/  FADD R7, R6, R7 ;  /* 0x0000000706077221 */ /* 0x001fe20000000000 */
[C---:B------:R-:W-:Y:S02]  /*0a00*/  LEA R6, R0.reuse, UR6, 0x2 ;  /* 0x0000000600067c11 */ /* 0x040fe4000f8e10ff */
[----:B------:R-:W-:Y:S01]  /*0a10*/  LEA R0, R0, UR7, 0x2 ;  /* 0x0000000700007c11 */ /* 0x000fe2000f8e10ff */
[----:B-1----:R-:W-:Y:S01]  /*0a20*/  FADD R11, R10, R11 ;  /* 0x0000000b0a0b7221 */ /* 0x002fe20000000000 */
[----:B------:R-:W0:Y:S01]  /*0a30*/  LDCU.64 UR6, c[0x0][0x3a8] ;  /* 0x00007500ff0677ac */ /* 0x000e220008000a00 */
[----:B------:R-:W-:Y:S04]  /*0a40*/  STS [R6], R7 ;  /* 0x0000000706007388 */ /* 0x000fe80000000800 */
[----:B------:R-:W-:Y:S01]  /*0a50*/  STS [R0], R11 ;  /* 0x0000000b00007388 */ /* 0x000fe20000000800 */
[----:B------:R-:W-:Y:S06]  /*0a60*/  BAR.SYNC.DEFER_BLOCKING 0x0 ;  /* 0x0000000000007b1d */ /* 0x000fec0000010000 */
[----:B------:R-:W1:Y:S04]  /*0a70*/  @!P0 LDS R3, [R8] ;  /* 0x0000000008038984 */ /* 0x000e680000000800 */
[----:B------:R-:W2:Y:S01]  /*0a80*/  @!P0 LDS R5, [R2] ;  /* 0x0000000002058984 */ /* 0x000ea20000000800 */
[----:B------:R-:W-:-:S03]  /*0a90*/  ISETP.GE.AND P0, PT, R4, UR11, PT ;  /* 0x0000000b04007c0c */ /* 0x000fc6000bf06270 */
[----:B-1----:R-:W1:Y:S04]  /*0aa0*/  SHFL.BFLY PT, R10, R3, 0x10, 0x1f ;  /* 0x0e001f00030a7f89 */ /* 0x002e6800000e0000 */
[----:B--2---:R-:W2:Y:S01]  /*0ab0*/  SHFL.BFLY PT, R12, R5, 0x10, 0x1f ;  /* 0x0e001f00050c7f89 */ /* 0x004ea200000e0000 */
[----:B-1----:R-:W-:Y:S01]  /*0ac0*/  FADD R10, R10, R3 ;  /* 0x000000030a0a7221 */ /* 0x002fe20000000000 */
[----:B--2---:R-:W-:-:S04]  /*0ad0*/  FADD R12, R12, R5 ;  /* 0x000000050c0c7221 */ /* 0x004fc80000000000 */
[----:B------:R-:W1:Y:S04]  /*0ae0*/  SHFL.BFLY PT, R9, R10, 0x8, 0x1f ;  /* 0x0d001f000a097f89 */ /* 0x000e6800000e0000 */
[----:B------:R-:W2:Y:S01]  /*0af0*/  SHFL.BFLY PT, R13, R12, 0x8, 0x1f ;  /* 0x0d001f000c0d7f89 */ /* 0x000ea200000e0000 */
        /* <DEDUP_REMOVED lines=13> */
[----:B--2---:R-:W-:Y:S01]  /*0bd0*/  FADD R2, R5, R2 ;  /* 0x0000000205027221 */ /* 0x004fe20000000000 */
[----:B0-----:R-:W-:Y:S06]  /*0be0*/  @P0 BRA `(.L_x_4) ;  /* 0x0000000400940947 */ /* 0x001fec0003800000 */
[----:B------:R-:W-:Y:S01]  /*0bf0*/  I2FP.F32.S32 R3, UR11 ;  /* 0x0000000b00037c45 */ /* 0x000fe20008201400 */
[----:B------:R-:W-:Y:S03]  /*0c00*/  BSSY.RECONVERGENT B1, `(.L_x_5) ;  /* 0x000000c000017945 */ /* 0x000fe60003800200 */
[----:B------:R-:W0:Y:S08]  /*0c10*/  MUFU.RCP R6, R3 ;  /* 0x0000000300067308 */ /* 0x000e300000001000 */
[----:B------:R-:W1:Y:S01]  /*0c20*/  FCHK P0, R2, R3 ;  /* 0x0000000302007302 */ /* 0x000e620000000000 */
[----:B0-----:R-:W-:-:S04]  /*0c30*/  FFMA R5, -R3, R6, 1 ;  /* 0x3f80000003057423 */ /* 0x001fc80000000106 */
[----:B------:R-:W-:-:S04]  /*0c40*/  FFMA R5, R6, R5, R6 ;  /* 0x0000000506057223 */ /* 0x000fc80000000006 */
[----:B------:R-:W-:-:S04]  /*0c50*/  FFMA R8, R2, R5, RZ ;  /* 0x0000000502087223 */ /* 0x000fc800000000ff */
[----:B------:R-:W-:-:S04]  /*0c60*/  FFMA R6, -R3, R8, R2 ;  /* 0x0000000803067223 */ /* 0x000fc80000000102 */
[----:B------:R-:W-:Y:S01]  /*0c70*/  FFMA R8, R5, R6, R8 ;  /* 0x0000000605087223 */ /* 0x000fe20000000008 */
[----:B-1----:R-:W-:Y:S06]  /*0c80*/  @!P0 BRA `(.L_x_6) ;  /* 0x00000000000c8947 */ /* 0x002fec0003800000 */
[----:B------:R-:W-:-:S07]  /*0c90*/  MOV R6, 0xcb0 ;  /* 0x00000cb000067802 */ /* 0x000fce0000000f00 */
[----:B------:R-:W-:Y:S05]  /*0ca0*/  CALL.REL.NOINC `($__internal_0_$__cuda_sm3x_div_rn_noftz_f32_slowpath) ;  /* 0x0000002c00c07944 */ /* 0x000fea0003c00000 */
[----:B------:R-:W-:-:S07]  /*0cb0*/  IMAD.MOV.U32 R8, RZ, RZ, R2 ;  /* 0x000000ffff087224 */ /* 0x000fce00078e0002 */
.L_x_6:
[----:B------:R-:W-:Y:S05]  /*0cc0*/  BSYNC.RECONVERGENT B1 ;  /* 0x0000000000017941 */ /* 0x000fea0003800200 */
.L_x_5:
[----:B------:R-:W0:Y:S01]  /*0cd0*/  MUFU.RCP R2, R3 ;  /* 0x0000000300027308 */ /* 0x000e220000001000 */
[----:B------:R-:W-:Y:S07]  /*0ce0*/  BSSY.RECONVERGENT B1, `(.L_x_7) ;  /* 0x000000c000017945 */ /* 0x000fee0003800200 */
[----:B------:R-:W1:Y:S01]  /*0cf0*/  FCHK P0, R0, R3 ;  /* 0x0000000300007302 */ /* 0x000e620000000000 */
[----:B0-----:R-:W-:-:S04]  /*0d00*/  FFMA R5, -R3, R2, 1 ;  /* 0x3f80000003057423 */ /* 0x001fc80000000102 */
[----:B------:R-:W-:-:S04]  /*0d10*/  FFMA R6, R2, R5, R2 ;  /* 0x0000000502067223 */ /* 0x000fc80000000002 */
[----:B------:R-:W-:-:S04]  /*0d20*/  FFMA R9, R0, R6, RZ ;  /* 0x0000000600097223 */ /* 0x000fc800000000ff */
[----:B------:R-:W-:-:S04]  /*0d30*/  FFMA R2, -R3, R9, R0 ;  /* 0x0000000903027223 */ /* 0x000fc80000000100 */
[----:B------:R-:W-:Y:S01]  /*0d40*/  FFMA R9, R6, R2, R9 ;  /* 0x0000000206097223 */ /* 0x000fe20000000009 */
[----:B-1----:R-:W-:Y:S06]  /*0d50*/  @!P0 BRA `(.L_x_8) ;  /* 0x0000000000108947 */ /* 0x002fec0003800000 */
[----:B------:R-:W-:Y:S02]  /*0d60*/  MOV R2, R0 ;  /* 0x0000000000027202 */ /* 0x000fe40000000f00 */
[----:B------:R-:W-:-:S07]  /*0d70*/  MOV R6, 0xd90 ;  /* 0x00000d9000067802 */ /* 0x000fce0000000f00 */
[----:B------:R-:W-:Y:S05]  /*0d80*/  CALL.REL.NOINC `($__internal_0_$__cuda_sm3x_div_rn_noftz_f32_slowpath) ;  /* 0x0000002c00887944 */ /* 0x000fea0003c00000 */
[----:B------:R-:W-:-:S07]  /*0d90*/  MOV R9, R2 ;  /* 0x0000000200097202 */ /* 0x000fce0000000f00 */
.L_x_8:
[----:B------:R-:W-:Y:S05]  /*0da0*/  BSYNC.RECONVERGENT B1 ;  /* 0x0000000000017941 */ /* 0x000fea0003800200 */
.L_x_7:
[----:B------:R-:W0:Y:S01]  /*0db0*/  LDC.64 R12, c[0x0][0x3c8] ;  /* 0x0000f200ff0c7b82 */ /* 0x000e220000000a00 */
[----:B------:R-:W-:-:S07]  /*0dc0*/  IMAD.MOV.U32 R15, RZ, RZ, R4 ;  /* 0x000000ffff0f7224 */ /* 0x000fce00078e0004 */
[----:B------:R-:W1:Y:S08]  /*0dd0*/  LDC R10, c[0x0][0x3c8] ;  /* 0x0000f200ff0a7b82 */ /* 0x000e700000000800 */
[----:B------:R-:W2:Y:S01]  /*0de0*/  LDC R11, c[0x0][0x3cc] ;  /* 0x0000f300ff0b7b82 */ /* 0x000ea20000000800 */
[----:B0-----:R-:W-:Y:S02]  /*0df0*/  IABS R0, R12 ;  /* 0x0000000c00007213 */ /* 0x001fe40000000000 */
[----:B------:R-:W-:-:S02]  /*0e00*/  ISETP.NE.AND P0, PT, R13, RZ, PT ;  /* 0x000000ff0d00720c */ /* 0x000fc40003f05270 */
[----:B------:R-:W0:Y:S01]  /*0e10*/  I2F.RP R5, R0 ;  /* 0x0000000000057306 */ /* 0x000e220000209400 */
[----:B------:R-:W-:-:S07]  /*0e20*/  LOP3.LUT R13, RZ, R13, RZ, 0x33, !PT ;  /* 0x0000000dff0d7212 */ /* 0x000fce00078e33ff */
[----:B0-----:R-:W0:Y:S02]  /*0e30*/  MUFU.RCP R5, R5 ;  /* 0x0000000500057308 */ /* 0x001e240000001000 */
[----:B0-----:R-:W-:-:S06]  /*0e40*/  VIADD R2, R5, 0xffffffe ;  /* 0x0ffffffe05027836 */ /* 0x001fcc0000000000 */
[----:B------:R0:W3:Y:S02]  /*0e50*/  F2I.FTZ.U32.TRUNC.NTZ R3, R2 ;  /* 0x0000000200037305 */ /* 0x0000e4000021f000 */
[----:B0-----:R-:W-:Y:S01]  /*0e60*/  HFMA2 R2, -RZ, RZ, 0, 0 ;  /* 0x00000000ff027431 */ /* 0x001fe200000001ff */
[----:B---3--:R-:W-:-:S05]  /*0e70*/  IADD3 R7, PT, PT, RZ, -R3, RZ ;  /* 0x80000003ff077210 */ /* 0x008fca0007ffe0ff */
[----:B------:R-:W-:-:S04]  /*0e80*/  IMAD R7, R7, R0, RZ ;  /* 0x0000000007077224 */ /* 0x000fc800078e02ff */
[----:B-12---:R-:W-:-:S07]  /*0e90*/  IMAD.HI.U32 R12, R3, R7, R2 ;  /* 0x00000007030c7227 */ /* 0x006fce00078e0002 */
.L_x_9:
[----:B------:R-:W-:Y:S02]  /*0ea0*/  IABS R3, R15 ;  /* 0x0000000f00037213 */ /* 0x000fe40000000000 */
[----:B------:R-:W-:Y:S02]  /*0eb0*/  IABS R4, R11 ;  /* 0x0000000b00047213 */ /* 0x000fe40000000000 */
[-C--:B------:R-:W-:Y:S01]  /*0ec0*/  IABS R14, R10.reuse ;  /* 0x0000000a000e7213 */ /* 0x080fe20000000000 */
[----:B------:R-:W-:Y:S01]  /*0ed0*/  IMAD.HI.U32 R2, R12, R3, RZ ;  /* 0x000000030c027227 */ /* 0x000fe200078e00ff */
[----:B------:R-:W0:Y:S01]  /*0ee0*/  I2F.RP R7, R4 ;  /* 0x0000000400077306 */ /* 0x000e220000209400 */
[----:B------:R-:W-:-:S03]  /*0ef0*/  LOP3.LUT R5, R15, R10, RZ, 0x3c, !PT ;  /* 0x0000000a0f057212 */ /* 0x000fc600078e3cff */
[----:B------:R-:W-:Y:S02]  /*0f00*/  IADD3 R6, PT, PT, -R2, RZ, RZ ;  /* 0x000000ff02067210 */ /* 0x000fe40007ffe1ff */
[----:B------:R-:W-:-:S03]  /*0f10*/  ISETP.GE.AND P3, PT, R5, RZ, PT ;  /* 0x000000ff0500720c */ /* 0x000fc60003f66270 */
[----:B------:R-:W-:-:S05]  /*0f20*/  IMAD R3, R14, R6, R3 ;  /* 0x000000060e037224 */ /* 0x000fca00078e0203 */
[----:B------:R-:W-:Y:S01]  /*0f30*/  ISETP.GT.U32.AND P2, PT, R0, R3, PT ;  /* 0x000000030000720c */ /* 0x000fe20003f44070 */
[----:B0-----:R-:W0:-:S12]  /*0f40*/  MUFU.RCP R7, R7 ;  /* 0x0000000700077308 */ /* 0x001e180000001000 */
[----:B------:R-:W-:Y:S02]  /*0f50*/  @!P2 IADD3 R3, PT, PT, R3, -R14, RZ ;  /* 0x8000000e0303a210 */ /* 0x000fe40007ffe0ff */
[----:B------:R-:W-:Y:S02]  /*0f60*/  @!P2 IADD3 R2, PT, PT, R2, 0x1, RZ ;  /* 0x000000010202a810 */ /* 0x000fe40007ffe0ff */
[----:B------:R-:W-:Y:S01]  /*0f70*/  ISETP.GE.U32.AND P1, PT, R3, R0, PT ;  /* 0x000000000300720c */ /* 0x000fe20003f26070 */
[----:B0-----:R-:W-:Y:S01]  /*0f80*/  VIADD R6, R7, 0xffffffe ;  /* 0x0ffffffe07067836 */ /* 0x001fe20000000000 */
[----:B------:R-:W-:-:S03]  /*0f90*/  ISETP.NE.AND P2, PT, R10, RZ, PT ;  /* 0x000000ff0a00720c */ /* 0x000fc60003f45270 */
[----:B------:R-:W0:Y:S08]  /*0fa0*/  F2I.FTZ.U32.TRUNC.NTZ R3, R6 ;  /* 0x0000000600037305 */ /* 0x000e30000021f000 */
[----:B------:R-:W-:-:S05]  /*0fb0*/  @P1 IADD3 R2, PT, PT, R2, 0x1, RZ ;  /* 0x0000000102021810 */ /* 0x000fca0007ffe0ff */
[----:B------:R-:W-:Y:S01]  /*0fc0*/  IMAD.MOV.U32 R5, RZ, RZ, R2 ;  /* 0x000000ffff057224 */ /* 0x000fe200078e0002 */
[----:B0-----:R-:W-:Y:S01]  /*0fd0*/  IADD3 R7, PT, PT, RZ, -R3, RZ ;  /* 0x80000003ff077210 */ /* 0x001fe20007ffe0ff */
[----:B------:R-:W-:-:S03]  /*0fe0*/  IMAD.MOV.U32 R2, RZ, RZ, RZ ;  /* 0x000000ffff027224 */ /* 0x000fc600078e00ff */
[----:B------:R-:W-:Y:S02]  /*0ff0*/  @!P3 IADD3 R5, PT, PT, -R5, RZ, RZ ;  /* 0x000000ff0505b210 */ /* 0x000fe40007ffe1ff */
[----:B------:R-:W-:Y:S01]  /*1000*/  @!P2 LOP3.LUT R5, RZ, R10, RZ, 0x33, !PT ;  /* 0x0000000aff05a212 */ /* 0x000fe200078e33ff */
[----:B------:R-:W-:-:S03]  /*1010*/  IMAD R7, R7, R4, RZ ;  /* 0x0000000407077224 */ /* 0x000fc600078e02ff */
[----:B------:R-:W-:Y:S01]  /*1020*/  IABS R6, R5 ;  /* 0x0000000500067213 */ /* 0x000fe20000000000 */
[----:B------:R-:W-:Y:S01]  /*1030*/  IMAD.HI.U32 R2, R3, R7, R2 ;  /* 0x0000000703027227 */ /* 0x000fe200078e0002 */
[----:B------:R-:W-:Y:S02]  /*1040*/  ISETP.GE.AND P2, PT, R5, RZ, PT ;  /* 0x000000ff0500720c */ /* 0x000fe40003f46270 */
[----:B------:R-:W-:Y:S01]  /*1050*/  MOV R3, R6 ;  /* 0x0000000600037202 */ /* 0x000fe20000000f00 */
[----:B------:R-:W-:-:S04]  /*1060*/  IMAD.MOV.U32 R7, RZ, RZ, 0x4 ;  /* 0x00000004ff077424 */ /* 0x000fc800078e00ff */
[----:B------:R-:W-:-:S05]  /*1070*/  IMAD.HI.U32 R2, R2, R3, RZ ;  /* 0x0000000302027227 */ /* 0x000fca00078e00ff */
[----:B------:R-:W-:-:S05]  /*1080*/  IADD3 R2, PT, PT, -R2, RZ, RZ ;  /* 0x000000ff02027210 */ /* 0x000fca0007ffe1ff */
[----:B------:R-:W-:-:S05]  /*1090*/  IMAD R3, R4, R2, R3 ;  /* 0x0000000204037224 */ /* 0x000fca00078e0203 */
[----:B------:R-:W-:-:S13]  /*10a0*/  ISETP.GT.U32.AND P1, PT, R4, R3, PT ;  /* 0x000000030400720c */ /* 0x000fda0003f24070 */
[----:B------:R-:W-:-:S05]  /*10b0*/  @!P1 IMAD.IADD R3, R3, 0x1, -R4 ;  /* 0x0000000103039824 */ /* 0x000fca00078e0a04 */
[----:B------:R-:W-:-:S13]  /*10c0*/  ISETP.GT.U32.AND P1, PT, R4, R3, PT ;  /* 0x000000030400720c */ /* 0x000fda0003f24070 */
[----:B------:R-:W-:Y:S01]  /*10d0*/  @!P1 IADD3 R3, PT, PT, R3, -R4, RZ ;  /* 0x8000000403039210 */ /* 0x000fe20007ffe0ff */
        /* <DEDUP_REMOVED lines=8> */
[----:B------:R-:W-:Y:S02]  /*1160*/  SHF.R.S32.HI R23, RZ, 0x1f, R15 ;  /* 0x0000001fff177819 */ /* 0x000fe4000001140f */
[----:B------:R-:W-:-:S04]  /*1170*/  IADD3 R22, P1, PT, R15, UR10, RZ ;  /* 0x0000000a0f167c10 */ /* 0x000fc8000ff3e0ff */
[----:B------:R-:W-:Y:S02]  /*1180*/  IADD3.X R23, PT, PT, RZ, R23, RZ, P1, !PT ;  /* 0x00000017ff177210 */ /* 0x000fe40000ffe4ff */
[----:B------:R-:W-:Y:S02]  /*1190*/  LEA R20, P1, R22, UR6, 0x2 ;  /* 0x0000000616147c11 */ /* 0x000fe4000f8210ff */
[----:B------:R-:W-:Y:S01]  /*11a0*/  IADD3 R15, PT, PT, R15, UR41, RZ ;  /* 0x000000290f0f7c10 */ /* 0x000fe2000fffe0ff */
[----:B---3--:R-:W-:Y:S01]  /*11b0*/  FADD R14, R2, -UR39 ;  /* 0x80000027020e7e21 */ /* 0x008fe20008000000 */
[----:B--2---:R-:W-:-:S03]  /*11c0*/  FFMA R21, R4, R6, -R9 ;  /* 0x0000000604157223 */ /* 0x004fc60000000809 */
[----:B------:R-:W-:-:S04]  /*11d0*/  FMUL R14, R14, UR40 ;  /* 0x000000280e0e7c20 */ /* 0x000fc80008400000 */
[----:B------:R-:W-:Y:S01]  /*11e0*/  FFMA R14, R14, -R8, R21 ;  /* 0x800000080e0e7223 */ /* 0x000fe20000000015 */
[----:B------:R-:W-:-:S03]  /*11f0*/  LEA.HI.X R21, R22, UR7, R23, 0x2, P1 ;  /* 0x0000000716157c11 */ /* 0x000fc600088f1417 */
[----:B------:R-:W-:-:S05]  /*1200*/  FMUL R3, R14, UR40 ;  /* 0x000000280e037c20 */ /* 0x000fca0008400000 */
[----:B------:R0:W-:Y:S01]  /*1210*/  STG.E desc[UR36][R20.64], R3 ;  /* 0x0000000314007986 */ /* 0x0001e2000c101924 */
[----:B------:R-:W-:-:S13]  /*1220*/  ISETP.GE.AND P1, PT, R15, UR11, PT ;  /* 0x0000000b0f007c0c */ /* 0x000fda000bf26270 */
[----:B0-----:R-:W-:Y:S05]  /*1230*/  @!P1 BRA `(.L_x_9) ;  /* 0xfffffffc00189947 */ /* 0x001fea000383ffff */
.L_x_4:
[----:B------:R-:W-:Y:S05]  /*1240*/  BSYNC.RECONVERGENT B0 ;  /* 0x0000000000007941 */ /* 0x000fea0003800200 */
.L_x_3:
[----:B------:R-:W-:-:S09]  /*1250*/  ULOP3.LUT UP0, URZ, UR41, 0x1f, URZ, 0xc0, !UPT ;  /* 0x0000001f29ff7892 */ /* 0x000fd2000f80c0ff */
[----:B------:R-:W-:Y:S05]  /*1260*/  BRA.U !UP0, `(.L_x_10) ;  /* 0x0000000108407547 */ /* 0x000fea000b800000 */
[----:B------:R-:W-:Y:S01]  /*1270*/  MOV R2, 0x0 ;  /* 0x0000000000027802 */ /* 0x000fe20000000f00 */
[----:B------:R-:W0:Y:S01]  /*1280*/  LDCU.64 UR4, c[0x4][0x60] ;  /* 0x01000c00ff0477ac */ /* 0x000e220008000a00 */
[----:B------:R-:W-:Y:S02]  /*1290*/  HFMA2 R12, -RZ, RZ, 0, 5.9604644775390625e-08 ;  /* 0x00000001ff0c7431 */ /* 0x000fe400000001ff */
[----:B------:R-:W-:Y:S01]  /*12a0*/  IMAD.MOV.U32 R8, RZ, RZ, 0x99 ;  /* 0x00000099ff087424 */ /* 0x000fe200078e00ff */
[----:B------:R-:W-:Y:S01]  /*12b0*/  MOV R13, RZ ;  /* 0x000000ff000d7202 */ /* 0x000fe20000000f00 */
[----:B------:R-:W1:Y:S01]  /*12c0*/  LDCU.64 UR6, c[0x4][0x68] ;  /* 0x01000d00ff0677ac */ /* 0x000e620008000a00 */
[----:B------:R-:W2:Y:S01]  /*12d0*/  LDC.64 R2, c[0x4][R2] ;  /* 0x0100000002027b82 */ /* 0x000ea20000000a00 */
[----:B------:R-:W3:Y:S01]  /*12e0*/  LDCU.64 UR8, c[0x4][0x8] ;  /* 0x01000100ff0877ac */ /* 0x000ee20008000a00 */
[----:B0-----:R-:W-:Y:S01]  /*12f0*/  IMAD.U32 R4, RZ, RZ, UR4 ;  /* 0x00000004ff047e24 */ /* 0x001fe2000f8e00ff */
[----:B------:R-:W-:-:S02]  /*1300*/  MOV R5, UR5 ;  /* 0x0000000500057c02 */ /* 0x000fc40008000f00 */
[----:B-1----:R-:W-:Y:S01]  /*1310*/  MOV R6, UR6 ;  /* 0x0000000600067c02 */ /* 0x002fe20008000f00 */
[----:B------:R-:W-:Y:S01]  /*1320*/  IMAD.U32 R7, RZ, RZ, UR7 ;  /* 0x00000007ff077e24 */ /* 0x000fe2000f8e00ff */
[----:B---3--:R-:W-:Y:S02]  /*1330*/  MOV R10, UR8 ;  /* 0x00000008000a7c02 */ /* 0x008fe40008000f00 */
[----:B------:R-:W-:-:S07]  /*1340*/  MOV R11, UR9 ;  /* 0x00000009000b7c02 */ /* 0x000fce0008000f00 */
[----:B------:R-:W-:-:S07]  /*1350*/  LEPC R20, `(.L_x_10) ;  /* 0x000000001014794e */ /* 0x000fce0000000000 */
[----:B--2---:R-:W-:Y:S05]  /*1360*/  CALL.ABS.NOINC R2 ;  /* 0x0000000002007343 */ /* 0x004fea0003c00000 */
.L_x_10:
[----:B------:R-:W0:Y:S01]  /*1370*/  I2F.U32.RP R0, UR41 ;  /* 0x0000002900007d06 */ /* 0x000e220008209000 */
[----:B------:R-:W1:Y:S01]  /*1380*/  LDCU UR6, c[0x0][0x3c8] ;  /* 0x00007900ff0677ac */ /* 0x000e620008000800 */
[----:B------:R-:W-:-:S06]  /*1390*/  UISETP.NE.U32.AND UP1, UPT, UR41, URZ, UPT ;  /* 0x000000ff2900728c */ /* 0x000fcc000bf25070 */
[----:B0-----:R-:W0:Y:S02]  /*13a0*/  MUFU.RCP R0, R0 ;  /* 0x0000000000007308 */ /* 0x001e240000001000 */
[----:B0-----:R-:W-:-:S06]  /*13b0*/  VIADD R2, R0, 0xffffffe ;  /* 0x0ffffffe00027836 */ /* 0x001fcc0000000000 */
[----:B------:R0:W2:Y:S02]  /*13c0*/  F2I.FTZ.U32.TRUNC.NTZ R3, R2 ;  /* 0x0000000200037305 */ /* 0x0000a4000021f000 */
[----:B0-----:R-:W-:Y:S01]  /*13d0*/  HFMA2 R2, -RZ, RZ, 0, 0 ;  /* 0x00000000ff027431 */ /* 0x001fe200000001ff */
[----:B--2---:R-:W-:Y:S02]  /*13e0*/  R2UR UR5, R3 ;  /* 0x00000000030572ca */ /* 0x004fe400000e0000 */
[----:B------:R-:W-:Y:S02]  /*13f0*/  IADD3 R5, PT, PT, RZ, -R3, RZ ;  /* 0x80000003ff057210 */ /* 0x000fe40007ffe0ff */
[----:B------:R-:W-:-:S03]  /*1400*/  R2UR UR4, R2 ;  /* 0x00000000020472ca */ /* 0x000fc600000e0000 */
[----:B------:R-:W-:-:S10]  /*1410*/  IMAD R5, R5, UR41, RZ ;  /* 0x0000002905057c24 */ /* 0x000fd4000f8e02ff */
[----:B------:R-:W-:-:S05]  /*1420*/  IMAD.HI.U32 R5, R3, R5, UR4 ;  /* 0x0000000403057e27 */ /* 0x000fca000f8e0005 */
[----:B------:R-:W-:-:S13]  /*1430*/  R2UR UR4, R5 ;  /* 0x00000000050472ca */ /* 0x000fda00000e0000 */
[----:B-1----:R-:W-:-:S04]  /*1440*/  UIMAD.WIDE.U32 UR4, UR4, UR6, URZ ;  /* 0x00000006040472a5 */ /* 0x002fc8000f8e00ff */
[----:B------:R-:W-:-:S04]  /*1450*/  UIADD3 UR5, UPT, UPT, -UR5, URZ, URZ ;  /* 0x000000ff05057290 */ /* 0x000fc8000fffe1ff */
[----:B------:R-:W-:-:S04]  /*1460*/  UIMAD UR4, UR41, UR5, UR6 ;  /* 0x00000005290472a4 */ /* 0x000fc8000f8e0206 */
[----:B------:R-:W-:-:S11]  /*1470*/  UISETP.GE.U32.AND UP0, UPT, UR4, UR41, UPT ;  /* 0x000000290400728c */ /* 0x000fd6000bf06070 */
[----:B------:R-:W-:-:S04]  /*1480*/  @UP0 UIADD3 UR4, UPT, UPT, UR4, -UR41, URZ ;  /* 0x8000002904040290 */ /* 0x000fc8000fffe0ff */
[----:B------:R-:W-:-:S11]  /*1490*/  UISETP.GE.U32.AND UP0, UPT, UR4, UR41, UPT ;  /* 0x000000290400728c */ /* 0x000fd6000bf06070 */
[----:B------:R-:W-:Y:S02]  /*14a0*/  @UP0 UIADD3 UR4, UPT, UPT, UR4, -UR41, URZ ;  /* 0x8000002904040290 */ /* 0x000fe4000fffe0ff */
[----:B------:R-:W-:-:S04]  /*14b0*/  @!UP1 ULOP3.LUT UR4, URZ, UR41, URZ, 0x33, !UPT ;  /* 0x00000029ff049292 */ /* 0x000fc8000f8e33ff */
[----:B------:R-:W-:-:S09]  /*14c0*/  UISETP.NE.AND UP0, UPT, UR4, URZ, UPT ;  /* 0x000000ff0400728c */ /* 0x000fd2000bf05270 */
[----:B------:R-:W-:Y:S05]  /*14d0*/  BRA.U UP0, `(.L_x_11) ;  /* 0x0000000d00b87547 */ /* 0x000fea000b800000 */
[----:B------:R-:W0:Y:S02]  /*14e0*/  LDC R0, c[0x0][0x3cc] ;  /* 0x0000f300ff007b82 */ /* 0x000e240000000800 */
[----:B0-----:R-:W-:-:S13]  /*14f0*/  ISETP.GE.AND P0, PT, R0, 0x1, PT ;  /* 0x000000010000780c */ /* 0x001fda0003f06270 */
[----:B------:R-:W-:Y:S05]  /*1500*/  @!P0 EXIT ;  /* 0x000000000000894d */ /* 0x000fea0003800000 */
[----:B------:R-:W-:Y:S02]  /*1510*/  ULOP3.LUT UR4, UR42, 0xf, URZ, 0xc0, !UPT ;  /* 0x0000000f2a047892 */ /* 0x000fe4000f8ec0ff */
[----:B------:R-:W-:Y:S02]  /*1520*/  ULOP3.LUT UR5, UR42, 0x7, URZ, 0xc0, !UPT ;  /* 0x000000072a057892 */ /* 0x000fe4000f8ec0ff */
[----:B------:R-:W-:Y:S02]  /*1530*/  UIADD3 UR4, UPT, UPT, UR4, -0x1, URZ ;  /* 0xffffffff04047890 */ /* 0x000fe4000fffe0ff */
[----:B------:R-:W-:Y:S02]  /*1540*/  UIADD3 UR6, UPT, UPT, UR42, -0x1, URZ ;  /* 0xffffffff2a067890 */ /* 0x000fe4000fffe0ff */
[----:B------:R-:W-:Y:S02]  /*1550*/  UIADD3 UR5, UPT, UPT, UR5, -0x1, URZ ;  /* 0xffffffff05057890 */ /* 0x000fe4000fffe0ff */
[----:B------:R-:W-:Y:S01]  /*1560*/  MOV R2, UR4 ;  /* 0x0000000400027c02 */ /* 0x000fe20008000f00 */
[----:B------:R-:W-:Y:S01]  /*1570*/  USHF.R.U32.HI UR4, URZ, 0x5, UR41 ;  /* 0x00000005ff047899 */ /* 0x000fe20008011629 */
[----:B------:R-:W-:-:S02]  /*1580*/  IMAD.U32 R0, RZ, RZ, UR6 ;  /* 0x00000006ff007e24 */ /* 0x000fc4000f8e00ff */
[----:B------:R-:W-:Y:S01]  /*1590*/  MOV R3, UR5 ;  /* 0x0000000500037c02 */ /* 0x000fe20008000f00 */
[----:B------:R-:W-:Y:S01]  /*15a0*/  ULOP3.LUT UR4, UR4, 0x7fffff0, URZ, 0xc0, !UPT ;  /* 0x07fffff004047892 */ /* 0x000fe2000f8ec0ff */
[----:B------:R-:W-:Y:S02]  /*15b0*/  ISETP.GE.U32.AND P2, PT, R2, 0x7, PT ;  /* 0x000000070200780c */ /* 0x000fe40003f46070 */
[----:B------:R-:W-:Y:S02]  /*15c0*/  ISETP.GE.U32.AND P1, PT, R0, 0xf, PT ;  /* 0x0000000f0000780c */ /* 0x000fe40003f26070 */
[----:B------:R-:W-:Y:S01]  /*15d0*/  ISETP.GE.U32.AND P3, PT, R3, 0x3, PT ;  /* 0x000000030300780c */ /* 0x000fe20003f66070 */
[----:B------:R-:W-:Y:S01]  /*15e0*/  IMAD R0, RZ, RZ, -UR4 ;  /* 0x80000004ff007e24 */ /* 0x000fe2000f8e02ff */
[----:B------:R-:W-:-:S11]  /*15f0*/  MOV R2, RZ ;  /* 0x000000ff00027202 */ /* 0x000fd60000000f00 */
.L_x_23:
[----:B0-----:R-:W0:Y:S01]  /*1600*/  S2R R9, SR_TID.X ;  /* 0x0000000000097919 */ /* 0x001e220000002100 */
[----:B------:R-:W0:Y:S01]  /*1610*/  LDC R8, c[0x0][0x3c8] ;  /* 0x0000f200ff087b82 */ /* 0x000e220000000800 */
[----:B------:R-:W-:Y:S05]  /*1620*/  YIELD ;  /* 0x0000000000007946 */ /* 0x000fea0003800000 */
[----:B------:R-:W-:Y:S01]  /*1630*/  BSSY.RECONVERGENT B0, `(.L_x_12) ;  /* 0x0000015000007945 */ /* 0x000fe20003800200 */
[----:B------:R-:W-:Y:S01]  /*1640*/  HFMA2 R13, -RZ, RZ, 0, 0 ;  /* 0x00000000ff0d7431 */ /* 0x000fe200000001ff */
[----:B------:R-:W-:Y:S02]  /*1650*/  MOV R5, RZ ;  /* 0x000000ff00057202 */ /* 0x000fe40000000f00 */
[----:B0-----:R-:W-:-:S02]  /*1660*/  ISETP.GE.AND P4, PT, R9, R8, PT ;  /* 0x000000080900720c */ /* 0x001fc40003f86270 */
[----:B------:R-:W-:-:S04]  /*1670*/  LOP3.LUT R3, R9, 0x1f, RZ, 0xc0, !PT ;  /* 0x0000001f09037812 */ /* 0x000fc800078ec0ff */
[----:B------:R-:W-:-:S07]  /*1680*/  ISETP.NE.AND P0, PT, R3, RZ, PT ;  /* 0x000000ff0300720c */ /* 0x000fce0003f05270 */
[----:B------:R-:W-:Y:S06]  /*1690*/  @P4 BRA `(.L_x_13) ;  /* 0x0000000000384947 */ /* 0x000fec0003800000 */
[----:B------:R-:W-:Y:S01]  /*16a0*/  MOV R5, RZ ;  /* 0x000000ff00057202 */ /* 0x000fe20000000f00 */
[----:B------:R-:W-:Y:S01]  /*16b0*/  IMAD.MOV.U32 R3, RZ, RZ, R9 ;  /* 0x000000ffff037224 */ /* 0x000fe200078e0009 */
[----:B------:R-:W-:-:S07]  /*16c0*/  MOV R13, RZ ;  /* 0x000000ff000d7202 */ /* 0x000fce0000000f00 */
.L_x_14:
[----:B------:R-:W-:-:S04]  /*16d0*/  IMAD.WIDE R10, R3, 0x4, R18 ;  /* 0x00000004030a7825 */ /* 0x000fc800078e0212 */
[C---:B------:R-:W-:Y:S02]  /*16e0*/  IMAD.WIDE R6, R3.reuse, 0x4, R16 ;  /* 0x0000000403067825 */ /* 0x040fe400078e0210 */
[----:B------:R-:W2:Y:S04]  /*16f0*/  LDG.E R10, desc[UR36][R10.64] ;  /* 0x000000240a0a7981 */ /* 0x000ea8000c1e1900 */
[----:B------:R-:W3:Y:S01]  /*1700*/  LDG.E R6, desc[UR36][R6.64] ;  /* 0x0000002406067981 */ /* 0x000ee2000c1e1900 */
[----:B------:R-:W-:-:S04]  /*1710*/  IADD3 R3, PT, PT, R3, UR41, RZ ;  /* 0x0000002903037c10 */ /* 0x000fc8000fffe0ff */
[----:B------:R-:W-:Y:S01]  /*1720*/  ISETP.GE.AND P4, PT, R3, R8, PT ;  /* 0x000000080300720c */ /* 0x000fe20003f86270 */
[----:B--2---:R-:W-:-:S04]  /*1730*/  FADD R4, R10, -UR39 ;  /* 0x800000270a047e21 */ /* 0x004fc80008000000 */
[----:B------:R-:W-:Y:S01]  /*1740*/  FMUL R4, R4, UR40 ;  /* 0x0000002804047c20 */ /* 0x000fe20008400000 */
[----:B---3--:R-:W-:-:S03]  /*1750*/  FADD R5, R6, R5 ;  /* 0x0000000506057221 */ /* 0x008fc60000000000 */
[----:B------:R-:W-:-:S04]  /*1760*/  FFMA R13, R6, R4, R13 ;  /* 0x00000004060d7223 */ /* 0x000fc8000000000d */
[----:B------:R-:W-:Y:S05]  /*1770*/  @!P4 BRA `(.L_x_14) ;  /* 0xfffffffc00d4c947 */ /* 0x000fea000383ffff */
.L_x_13:
[----:B------:R-:W-:Y:S05]  /*1780*/  BSYNC.RECONVERGENT B0 ;  /* 0x0000000000007941 */ /* 0x000fea0003800200 */
.L_x_12:
[----:B------:R-:W-:Y:S01]  /*1790*/  UMOV UR4, 0xffffffff ;  /* 0xffffffff00047882 */ /* 0x000fe20000000000 */
[----:B------:R-:W-:-:S04]  /*17a0*/  IMAD.WIDE R16, R8, 0x4, R16 ;  /* 0x0000000408107825 */ /* 0x000fc800078e0210 */
[----:B------:R-:W-:Y:S01]  /*17b0*/  IMAD.WIDE R18, R8, 0x4, R18 ;  /* 0x0000000408127825 */ /* 0x000fe200078e0212 */
[----:B------:R-:W-:Y:S06]  /*17c0*/  BRA.DIV UR4, `(.L_x_15) ;  /* 0x0000001a04b07947 */ /* 0x000fec000b800000 */
[----:B------:R-:W0:Y:S01]  /*17d0*/  SHFL.BFLY PT, R14, R13, 0x10, 0x1f ;  /* 0x0e001f000d0e7f89 */ /* 0x000e2200000e0000 */
[----:B------:R-:W1:Y:S01]  /*17e0*/  S2UR UR5, SR_CgaCtaId ;  /* 0x00000000000579c3 */ /* 0x000e620000008800 */
[----:B------:R-:W-:Y:S01]  /*17f0*/  UMOV UR4, 0x400 ;  /* 0x0000040000047882 */ /* 0x000fe20000000000 */
[----:B------:R-:W-:Y:S01]  /*1800*/  SHF.R.U32.HI R10, RZ, 0x5, R9 ;  /* 0x00000005ff0a7819 */ /* 0x000fe20000011609 */
[----:B------:R-:W2:Y:S01]  /*1810*/  SHFL.BFLY PT, R6, R5, 0x10, 0x1f ;  /* 0x0e001f0005067f89 */ /* 0x000ea200000e0000 */
[----:B------:R-:W-:Y:S01]  /*1820*/  UIADD3 UR6, UPT, UPT, UR4, 0x80, URZ ;  /* 0x0000008004067890 */ /* 0x000fe2000fffe0ff */
[----:B0-----:R-:W-:Y:S01]  /*1830*/  FADD R13, R14, R13 ;  /* 0x0000000d0e0d7221 */ /* 0x001fe20000000000 */
[----:B-1----:R-:W-:Y:S02]  /*1840*/  ULEA UR4, UR5, UR4, 0x18 ;  /* 0x0000000405047291 */ /* 0x002fe4000f8ec0ff */
[----:B------:R-:W-:Y:S01]  /*1850*/  ULEA UR6, UR5, UR6, 0x18 ;  /* 0x0000000605067291 */ /* 0x000fe2000f8ec0ff */
[----:B--2---:R-:W-:Y:S01]  /*1860*/  FADD R8, R6, R5 ;  /* 0x0000000506087221 */ /* 0x004fe20000000000 */
[----:B------:R-:W0:Y:S02]  /*1870*/  SHFL.BFLY PT, R14, R13, 0x8, 0x1f ;  /* 0x0d001f000d0e7f89 */ /* 0x000e2400000e0000 */
[----:B------:R-:W-:-:S02]  /*1880*/  LEA R20, R10, UR4, 0x2 ;  /* 0x000000040a147c11 */ /* 0x000fc4000f8e10ff */
[----:B------:R-:W1:Y:S01]  /*1890*/  SHFL.BFLY PT, R7, R8, 0x8, 0x1f ;  /* 0x0d001f0008077f89 */ /* 0x000e6200000e0000 */
[----:B------:R-:W-:Y:S01]  /*18a0*/  LEA R10, R10, UR6, 0x2 ;  /* 0x000000060a0a7c11 */ /* 0x000fe2000f8e10ff */
[----:B0-----:R-:W-:Y:S01]  /*18b0*/  FADD R6, R13, R14 ;  /* 0x0000000e0d067221 */ /* 0x001fe20000000000 */
[----:B-1----:R-:W-:-:S04]  /*18c0*/  FADD R21, R8, R7 ;  /* 0x0000000708157221 */ /* 0x002fc80000000000 */
[----:B------:R-:W0:Y:S04]  /*18d0*/  SHFL.BFLY PT, R14, R6, 0x4, 0x1f ;  /* 0x0c801f00060e7f89 */ /* 0x000e2800000e0000 */
[----:B------:R-:W1:Y:S01]  /*18e0*/  SHFL.BFLY PT, R22, R21, 0x4, 0x1f ;  /* 0x0c801f0015167f89 */ /* 0x000e6200000e0000 */
[----:B0-----:R-:W-:Y:S01]  /*18f0*/  FADD R7, R6, R14 ;  /* 0x0000000e06077221 */ /* 0x001fe20000000000 */
[----:B-1----:R-:W-:-:S04]  /*1900*/  FADD R22, R21, R22 ;  /* 0x0000001615167221 */ /* 0x002fc80000000000 */
[----:B------:R-:W0:Y:S04]  /*1910*/  SHFL.BFLY PT, R14, R7, 0x2, 0x1f ;  /* 0x0c401f00070e7f89 */ /* 0x000e2800000e0000 */
[----:B------:R-:W1:Y:S01]  /*1920*/  SHFL.BFLY PT, R5, R22, 0x2, 0x1f ;  /* 0x0c401f0016057f89 */ /* 0x000e6200000e0000 */
[----:B0-----:R-:W-:Y:S01]  /*1930*/  FADD R4, R7, R14 ;  /* 0x0000000e07047221 */ /* 0x001fe20000000000 */
[----:B-1----:R-:W-:-:S04]  /*1940*/  FADD R5, R22, R5 ;  /* 0x0000000516057221 */ /* 0x002fc80000000000 */
[----:B------:R-:W0:Y:S04]  /*1950*/  SHFL.BFLY PT, R3, R4, 0x1, 0x1f ;  /* 0x0c201f0004037f89 */ /* 0x000e2800000e0000 */
[----:B------:R1:W2:Y:S02]  /*1960*/  SHFL.BFLY PT, R14, R5, 0x1, 0x1f ;  /* 0x0c201f00050e7f89 */ /* 0x0002a400000e0000 */
[----:B01----:R-:W-:-:S07]  /*1970*/  FADD R3, R4, R3 ;  /* 0x0000000304037221 */ /* 0x003fce0000000000 */
.L_x_49:
[----:B--2---:R-:W-:Y:S01]  /*1980*/  FADD R5, R5, R14 ;  /* 0x0000000e05057221 */ /* 0x004fe20000000000 */
[----:B------:R0:W-:Y:S01]  /*1990*/  @!P0 STS [R20], R3 ;  /* 0x0000000314008388 */ /* 0x0001e20000000800 */
[----:B------:R-:W-:Y:S05]  /*19a0*/  WARPSYNC.ALL ;  /* 0x0000000000007948 */ /* 0x000fea0003800000 */
[----:B------:R0:W-:Y:S01]  /*19b0*/  @!P0 STS [R10], R5 ;  /* 0x000000050a008388 */ /* 0x0001e20000000800 */
[----:B------:R-:W-:Y:S01]  /*19c0*/  BAR.SYNC.DEFER_BLOCKING 0x0 ;  /* 0x0000000000007b1d */ /* 0x000fe20000010000 */
[----:B------:R-:W-:-:S05]  /*19d0*/  ISETP.NE.AND P0, PT, R9, RZ, PT ;  /* 0x000000ff0900720c */ /* 0x000fca0003f05270 */
[----:B------:R-:W-:Y:S08]  /*19e0*/  BSSY.RECONVERGENT B0, `(.L_x_16) ;  /* 0x0000098000007945 */ /* 0x000ff00003800200 */
[----:B0-----:R-:W-:Y:S05]  /*19f0*/  @P0 BRA `(.L_x_17) ;  /* 0x0000000800580947 */ /* 0x001fea0003800000 */
[----:B------:R-:W-:Y:S01]  /*1a00*/  UISETP.GE.U32.AND UP0, UPT, UR41, 0x20, UPT ;  /* 0x000000202900788c */ /* 0x000fe2000bf06070 */
[----:B------:R-:W-:Y:S02]  /*1a10*/  HFMA2 R3, -RZ, RZ, 0, 0 ;  /* 0x00000000ff037431 */ /* 0x000fe400000001ff */
[----:B------:R-:W-:-:S06]  /*1a20*/  IMAD.MOV.U32 R29, RZ, RZ, RZ ;  /* 0x000000ffff1d7224 */ /* 0x000fcc00078e00ff */
[----:B------:R-:W-:Y:S05]  /*1a30*/  BRA.U !UP0, `(.L_x_18) ;  /* 0x00000009081c7547 */ /* 0x000fea000b800000 */
[----:B------:R-:W-:Y:S01]  /*1a40*/  UMOV UR4, URZ ;  /* 0x000000ff00047c82 */ /* 0x000fe20008000000 */
[----:B------:R-:W-:Y:S02]  /*1a50*/  MOV R29, RZ ;  /* 0x000000ff001d7202 */ /* 0x000fe40000000f00 */
[----:B------:R-:W-:Y:S01]  /*1a60*/  MOV R3, RZ ;  /* 0x000000ff00037202 */ /* 0x000fe20000000f00 */
[----:B------:R-:W-:Y:S06]  /*1a70*/  @!P1 BRA `(.L_x_19) ;  /* 0x0000000000e09947 */ /* 0x000fec0003800000 */
[----:B------:R-:W0:Y:S01]  /*1a80*/  S2UR UR5, SR_CgaCtaId ;  /* 0x00000000000579c3 */ /* 0x000e220000008800 */
[----:B------:R-:W-:Y:S01]  /*1a90*/  UMOV UR4, 0x400 ;  /* 0x0000040000047882 */ /* 0x000fe20000000000 */
[----:B------:R-:W-:Y:S01]  /*1aa0*/  MOV R29, RZ ;  /* 0x000000ff001d7202 */ /* 0x000fe20000000f00 */
[----:B------:R-:W-:Y:S01]  /*1ab0*/  UIADD3 UR6, UPT, UPT, UR4, 0x80, URZ ;  /* 0x0000008004067890 */ /* 0x000fe2000fffe0ff */
[----:B------:R-:W-:Y:S01]  /*1ac0*/  IMAD.MOV.U32 R28, RZ, RZ, R0 ;  /* 0x000000ffff1c7224 */ /* 0x000fe200078e0000 */
[----:B0-----:R-:W-:Y:S02]  /*1ad0*/  ULEA UR4, UR5, UR4, 0x18 ;  /* 0x0000000405047291 */ /* 0x001fe4000f8ec0ff */
[----:B------:R-:W-:Y:S02]  /*1ae0*/  ULEA UR5, UR5, UR6, 0x18 ;  /* 0x0000000605057291 */ /* 0x000fe4000f8ec0ff */
[----:B------:R-:W-:Y:S02]  /*1af0*/  UIADD3 UR4, UPT, UPT, UR4, 0x20, URZ ;  /* 0x0000002004047890 */ /* 0x000fe4000fffe0ff */
[----:B------:R-:W-:-:S12]  /*1b00*/  UIADD3 UR5, UPT, UPT, UR5, 0x20, URZ ;  /* 0x0000002005057890 */ /* 0x000fd8000fffe0ff */
.L_x_20:
[----:B------:R-:W0:Y:S01]  /*1b10*/  LDS.128 R4, [UR4+-0x20] ;  /* 0xffffe004ff047984 */ /* 0x000e220008000c00 */
[----:B------:R-:W-:-:S03]  /*1b20*/  IADD3 R28, PT, PT, R28, 0x10, RZ ;  /* 0x000000101c1c7810 */ /* 0x000fc60007ffe0ff */
[----:B------:R-:W1:Y:S01]  /*1b30*/  LDS.128 R24, [UR5+-0x20] ;  /* 0xffffe005ff187984 */ /* 0x000e620008000c00 */
[----:B------:R-:W-:-:S03]  /*1b40*/  ISETP.NE.AND P0, PT, R28, RZ, PT ;  /* 0x000000ff1c00720c */ /* 0x000fc60003f05270 */
[----:B------:R-:W2:Y:S04]  /*1b50*/  LDS.128 R12, [UR4+-0x10] ;  /* 0xfffff004ff0c7984 */ /* 0x000ea80008000c00 */
[----:B------:R-:W3:Y:S04]  /*1b60*/  LDS.128 R20, [UR5+-0x10] ;  /* 0xfffff005ff147984 */ /* 0x000ee80008000c00 */
[----:B------:R-:W4:Y:S01]  /*1b70*/  LDS.128 R8, [UR4] ;  /* 0x00000004ff087984 */ /* 0x000f220008000c00 */
[----:B0-----:R-:W-:-:S04]  /*1b80*/  FADD R4, R4, R3 ;  /* 0x0000000304047221 */ /* 0x001fc80000000000 */
[----:B------:R-:W-:Y:S01]  /*1b90*/  FADD R5, R4, R5 ;  /* 0x0000000504057221 */ /* 0x000fe20000000000 */
[----:B-1----:R-:W-:-:S03]  /*1ba0*/  FADD R24, R24, R29 ;  /* 0x0000001d18187221 */ /* 0x002fc60000000000 */
[----:B------:R-:W-:Y:S01]  /*1bb0*/  FADD R6, R5, R6 ;  /* 0x0000000605067221 */ /* 0x000fe20000000000 */
[----:B------:R-:W-:-:S03]  /*1bc0*/  FADD R25, R24, R25 ;  /* 0x0000001918197221 */ /* 0x000fc60000000000 */
[----:B------:R-:W-:Y:S01]  /*1bd0*/  FADD R7, R6, R7 ;  /* 0x0000000706077221 */ /* 0x000fe20000000000 */
[----:B------:R-:W-:-:S03]  /*1be0*/  FADD R26, R25, R26 ;  /* 0x0000001a191a7221 */ /* 0x000fc60000000000 */
[----:B--2---:R-:W-:Y:S01]  /*1bf0*/  FADD R12, R7, R12 ;  /* 0x0000000c070c7221 */ /* 0x004fe20000000000 */
[----:B------:R-:W-:Y:S01]  /*1c00*/  FADD R27, R26, R27 ;  /* 0x0000001b1a1b7221 */ /* 0x000fe20000000000 */
[----:B------:R-:W0:Y:S02]  /*1c10*/  LDS.128 R4, [UR5] ;  /* 0x00000005ff047984 */ /* 0x000e240008000c00 */
[----:B------:R-:W-:Y:S01]  /*1c20*/  FADD R13, R12, R13 ;  /* 0x0000000d0c0d7221 */ /* 0x000fe20000000000 */
[----:B---3--:R-:W-:Y:S02]  /*1c30*/  FADD R20, R27, R20 ;  /* 0x000000141b147221 */ /* 0x008fe40000000000 */
[----:B------:R-:W1:Y:S01]  /*1c40*/  LDS.128 R24, [UR4+0x10] ;  /* 0x00001004ff187984 */ /* 0x000e620008000c00 */
[----:B------:R-:W-:Y:S01]  /*1c50*/  FADD R14, R13, R14 ;  /* 0x0000000e0d0e7221 */ /* 0x000fe20000000000 */
[----:B------:R-:W-:Y:S01]  /*1c60*/  FADD R21, R20, R21 ;  /* 0x0000001514157221 */ /* 0x000fe20000000000 */
[----:B------:R-:W-:-:S02]  /*1c70*/  UIADD3 UR4, UPT, UPT, UR4, 0x40, URZ ;  /* 0x0000004004047890 */ /* 0x000fc4000fffe0ff */
[----:B------:R-:W-:Y:S01]  /*1c80*/  FADD R3, R14, R15 ;  /* 0x0000000f0e037221 */ /* 0x000fe20000000000 */
[----:B------:R-:W-:Y:S01]  /*1c90*/  FADD R22, R21, R22 ;  /* 0x0000001615167221 */ /* 0x000fe20000000000 */
[----:B------:R-:W2:Y:S01]  /*1ca0*/  LDS.128 R12, [UR5+0x10] ;  /* 0x00001005ff0c7984 */ /* 0x000ea20008000c00 */
[----:B------:R-:W-:Y:S01]  /*1cb0*/  UIADD3 UR5, UPT, UPT, UR5, 0x40, URZ ;  /* 0x0000004005057890 */ /* 0x000fe2000fffe0ff */
[----:B----4-:R-:W-:Y:S01]  /*1cc0*/  FADD R8, R3, R8 ;  /* 0x0000000803087221 */ /* 0x010fe20000000000 */
[----:B------:R-:W-:-:S03]  /*1cd0*/  FADD R23, R22, R23 ;  /* 0x0000001716177221 */ /* 0x000fc60000000000 */
[----:B------:R-:W-:-:S04]  /*1ce0*/  FADD R9, R8, R9 ;  /* 0x0000000908097221 */ /* 0x000fc80000000000 */
[----:B------:R-:W-:-:S04]  /*1cf0*/  FADD R10, R9, R10 ;  /* 0x0000000a090a7221 */ /* 0x000fc80000000000 */
[----:B------:R-:W-:Y:S01]  /*1d00*/  FADD R11, R10, R11 ;  /* 0x0000000b0a0b7221 */ /* 0x000fe20000000000 */
        /* <DEDUP_REMOVED lines=8> */
[----:B------:R-:W-:-:S03]  /*1d90*/  FADD R3, R26, R27 ;  /* 0x0000001b1a037221 */ /* 0x000fc60000000000 */
[----:B------:R-:W-:-:S04]  /*1da0*/  FADD R13, R12, R13 ;  /* 0x0000000d0c0d7221 */ /* 0x000fc80000000000 */
[----:B------:R-:W-:-:S04]  /*1db0*/  FADD R14, R13, R14 ;  /* 0x0000000e0d0e7221 */ /* 0x000fc80000000000 */
[----:B------:R-:W-:Y:S01]  /*1dc0*/  FADD R29, R14, R15 ;  /* 0x0000000f0e1d7221 */ /* 0x000fe20000000000 */
[----:B------:R-:W-:Y:S06]  /*1dd0*/  @P0 BRA `(.L_x_20) ;  /* 0xfffffffc004c0947 */ /* 0x000fec000383ffff */
[----:B------:R-:W-:-:S04]  /*1de0*/  USHF.R.U32.HI UR4, URZ, 0x5, UR41 ;  /* 0x00000005ff047899 */ /* 0x000fc80008011629 */
[----:B------:R-:W-:-:S12]  /*1df0*/  ULOP3.LUT UR4, UR4, 0x30, URZ, 0xc0, !UPT ;  /* 0x0000003004047892 */ /* 0x000fd8000f8ec0ff */
.L_x_19:
[----:B------:R-:W-:-:S09]  /*1e00*/  ULOP3.LUT UP0, URZ, UR41, 0x1e0, URZ, 0xc0, !UPT ;  /* 0x000001e029ff7892 */ /* 0x000fd2000f80c0ff */
[----:B------:R-:W-:Y:S05]  /*1e10*/  BRA.U !UP0, `(.L_x_18) ;  /* 0x0000000508247547 */ /* 0x000fea000b800000 */
[----:B------:R-:W-:Y:S01]  /*1e20*/  ULOP3.LUT UP0, URZ, UR41, 0xe0, URZ, 0xc0, !UPT ;  /* 0x000000e029ff7892 */ /* 0x000fe2000f80c0ff */
[----:B------:R-:W-:Y:S10]  /*1e30*/  @!P2 BRA `(.L_x_21) ;  /* 0x000000000070a947 */ /* 0x000ff40003800000 */
[----:B------:R-:W0:Y:S01]  /*1e40*/  S2UR UR6, SR_CgaCtaId ;  /* 0x00000000000679c3 */ /* 0x000e220000008800 */
[----:B------:R-:W-:Y:S02]  /*1e50*/  UMOV UR5, 0x400 ;  /* 0x0000040000057882 */ /* 0x000fe40000000000 */
[----:B------:R-:W-:Y:S02]  /*1e60*/  UIADD3 UR7, UPT, UPT, UR5, 0x80, URZ ;  /* 0x0000008005077890 */ /* 0x000fe4000fffe0ff */
[----:B0-----:R-:W-:Y:S02]  /*1e70*/  ULEA UR5, UR6, UR5, 0x18 ;  /* 0x0000000506057291 */ /* 0x001fe4000f8ec0ff */
[----:B------:R-:W-:Y:S02]  /*1e80*/  ULEA UR6, UR6, UR7, 0x18 ;  /* 0x0000000706067291 */ /* 0x000fe4000f8ec0ff */
[----:B------:R-:W-:Y:S02]  /*1e90*/  ULEA UR5, UR4, UR5, 0x2 ;  /* 0x0000000504057291 */ /* 0x000fe4000f8e10ff */
[----:B------:R-:W-:-:S02]  /*1ea0*/  ULEA UR6, UR4, UR6, 0x2 ;  /* 0x0000000604067291 */ /* 0x000fc4000f8e10ff */
[----:B------:R-:W-:-:S05]  /*1eb0*/  UIADD3 UR4, UPT, UPT, UR4, 0x8, URZ ;  /* 0x0000000804047890 */ /* 0x000fca000fffe0ff */
[----:B------:R-:W0:Y:S04]  /*1ec0*/  LDS.128 R4, [UR5] ;  /* 0x00000005ff047984 */ /* 0x000e280008000c00 */
[----:B------:R-:W1:Y:S04]  /*1ed0*/  LDS.128 R8, [UR6] ;  /* 0x00000006ff087984 */ /* 0x000e680008000c00 */
[----:B------:R-:W2:Y:S04]  /*1ee0*/  LDS.128 R12, [UR5+0x10] ;  /* 0x00001005ff0c7984 */ /* 0x000ea80008000c00 */
[----:B------:R-:W3:Y:S01]  /*1ef0*/  LDS.128 R20, [UR6+0x10] ;  /* 0x00001006ff147984 */ /* 0x000ee20008000c00 */
[----:B0-----:R-:W-:Y:S01]  /*1f00*/  FADD R4, R3, R4 ;  /* 0x0000000403047221 */ /* 0x001fe20000000000 */
[----:B-1----:R-:W-:-:S03]  /*1f10*/  FADD R8, R29, R8 ;  /* 0x000000081d087221 */ /* 0x002fc60000000000 */
[----:B------:R-:W-:Y:S01]  /*1f20*/  FADD R5, R4, R5 ;  /* 0x0000000504057221 */ /* 0x000fe20000000000 */
[----:B------:R-:W-:-:S03]  /*1f30*/  FADD R9, R8, R9 ;  /* 0x0000000908097221 */ /* 0x000fc60000000000 */
[----:B------:R-:W-:Y:S01]  /*1f40*/  FADD R6, R5, R6 ;  /* 0x0000000605067221 */ /* 0x000fe20000000000 */
[----:B------:R-:W-:-:S03]  /*1f50*/  FADD R10, R9, R10 ;  /* 0x0000000a090a7221 */ /* 0x000fc60000000000 */
[----:B------:R-:W-:Y:S01]  /*1f60*/  FADD R7, R6, R7 ;  /* 0x0000000706077221 */ /* 0x000fe20000000000 */
[----:B------:R-:W-:-:S03]  /*1f70*/  FADD R11, R10, R11 ;  /* 0x0000000b0a0b7221 */ /* 0x000fc60000000000 */
[----:B--2---:R-:W-:Y:S01]  /*1f80*/  FADD R12, R7, R12 ;  /* 0x0000000c070c7221 */ /* 0x004fe20000000000 */
[----:B---3--:R-:W-:-:S03]  /*1f90*/  FADD R20, R11, R20 ;  /* 0x000000140b147221 */ /* 0x008fc60000000000 */
[----:B------:R-:W-:Y:S01]  /*1fa0*/  FADD R13, R12, R13 ;  /* 0x0000000d0c0d7221 */ /* 0x000fe20000000000 */
[----:B------:R-:W-:-:S03]  /*1fb0*/  FADD R21, R20, R21 ;  /* 0x0000001514157221 */ /* 0x000fc60000000000 */
[----:B------:R-:W-:Y:S01]  /*1fc0*/  FADD R14, R13, R14 ;  /* 0x0000000e0d0e7221 */ /* 0x000fe20000000000 */
[----:B------:R-:W-:-:S03]  /*1fd0*/  FADD R22, R21, R22 ;  /* 0x0000001615167221 */ /* 0x000fc60000000000 */
[----:B------:R-:W-:Y:S01]  /*1fe0*/  FADD R3, R14, R15 ;  /* 0x0000000f0e037221 */ /* 0x000fe20000000000 */
[----:B------:R-:W-:-:S07]  /*1ff0*/  FADD R29, R22, R23 ;  /* 0x00000017161d7221 */ /* 0x000fce0000000000 */
.L_x_21:
[----:B------:R-:W-:Y:S05]  /*2000*/  BRA.U !UP0, `(.L_x_18) ;  /* 0x0000000108a87547 */ /* 0x000fea000b800000 */
[----:B------:R-:W-:-:S04]  /*2010*/  USHF.R.U32.HI UR5, URZ, 0x5, UR41 ;  /* 0x00000005ff057899 */ /* 0x000fc80008011629 */
[----:B------:R-:W-:-:S04]  /*2020*/  ULOP3.LUT UR8, UR5, 0x3, URZ, 0xc0, !UPT ;  /* 0x0000000305087892 */ /* 0x000fc8000f8ec0ff */
[----:B------:R-:W-:Y:S01]  /*2030*/  UISETP.NE.AND UP0, UPT, UR8, URZ, UPT ;  /* 0x000000ff0800728c */ /* 0x000fe2000bf05270 */
        /* <DEDUP_REMOVED lines=10> */
[----:B------:R-:W1:Y:S01]  /*20e0*/  LDS.128 R8, [UR7] ;  /* 0x00000007ff087984 */ /* 0x000e620008000c00 */
[----:B0-----:R-:W-:Y:S01]  /*20f0*/  FADD R4, R3, R4 ;  /* 0x0000000403047221 */ /* 0x001fe20000000000 */
[----:B-1----:R-:W-:-:S03]  /*2100*/  FADD R8, R29, R8 ;  /* 0x000000081d087221 */ /* 0x002fc60000000000 */
[----:B------:R-:W-:Y:S01]  /*2110*/  FADD R5, R4, R5 ;  /* 0x0000000504057221 */ /* 0x000fe20000000000 */
[----:B------:R-:W-:-:S03]  /*2120*/  FADD R9, R8, R9 ;  /* 0x0000000908097221 */ /* 0x000fc60000000000 */
[----:B------:R-:W-:Y:S01]  /*2130*/  FADD R6, R5, R6 ;  /* 0x0000000605067221 */ /* 0x000fe20000000000 */
[----:B------:R-:W-:-:S03]  /*2140*/  FADD R10, R9, R10 ;  /* 0x0000000a090a7221 */ /* 0x000fc60000000000 */
[----:B------:R-:W-:Y:S01]  /*2150*/  FADD R3, R6, R7 ;  /* 0x0000000706037221 */ /* 0x000fe20000000000 */
[----:B------:R-:W-:-:S07]  /*2160*/  FADD R29, R10, R11 ;  /* 0x0000000b0a1d7221 */ /* 0x000fce0000000000 */
.L_x_22:
[----:B------:R-:W-:Y:S05]  /*2170*/  BRA.U !UP0, `(.L_x_18) ;  /* 0x00000001084c7547 */ /* 0x000fea000b800000 */
[----:B------:R-:W0:Y:S01]  /*2180*/  S2UR UR6, SR_CgaCtaId ;  /* 0x00000000000679c3 */ /* 0x000e220000008800 */
[----:B------:R-:W-:Y:S01]  /*2190*/  UMOV UR5, 0x400 ;  /* 0x0000040000057882 */ /* 0x000fe20000000000 */
[----:B------:R-:W-:Y:S02]  /*21a0*/  UISETP.NE.AND UP0, UPT, UR8, 0x1, UPT ;  /* 0x000000010800788c */ /* 0x000fe4000bf05270 */
[----:B------:R-:W-:Y:S02]  /*21b0*/  UIADD3 UR7, UPT, UPT, UR5, 0x80, URZ ;  /* 0x0000008005077890 */ /* 0x000fe4000fffe0ff */
[----:B0-----:R-:W-:Y:S02]  /*21c0*/  ULEA UR5, UR6, UR5, 0x18 ;  /* 0x0000000506057291 */ /* 0x001fe4000f8ec0ff */
[----:B------:R-:W-:Y:S02]  /*21d0*/  ULEA UR7, UR6, UR7, 0x18 ;  /* 0x0000000706077291 */ /* 0x000fe4000f8ec0ff */
[----:B------:R-:W-:-:S02]  /*21e0*/  ULEA UR5, UR4, UR5, 0x2 ;  /* 0x0000000504057291 */ /* 0x000fc4000f8e10ff */
[----:B------:R-:W-:-:S07]  /*21f0*/  ULEA UR4, UR4, UR7, 0x2 ;  /* 0x0000000704047291 */ /* 0x000fce000f8e10ff */
[----:B------:R-:W0:Y:S04]  /*2200*/  LDS.128 R4, [UR5] ;  /* 0x00000005ff047984 */ /* 0x000e280008000c00 */
[----:B------:R-:W1:Y:S01]  /*2210*/  LDS.128 R8, [UR4] ;  /* 0x00000004ff087984 */ /* 0x000e620008000c00 */
[----:B0-----:R-:W-:Y:S01]  /*2220*/  FADD R3, R3, R4 ;  /* 0x0000000403037221 */ /* 0x001fe20000000000 */
[----:B-1----:R-:W-:Y:S01]  /*2230*/  FADD R29, R29, R8 ;  /* 0x000000081d1d7221 */ /* 0x002fe20000000000 */
[----:B------:R-:W-:Y:S06]  /*2240*/  BRA.U !UP0, `(.L_x_18) ;  /* 0x0000000108187547 */ /* 0x000fec000b800000 */
[----:B------:R-:W-:Y:S01]  /*2250*/  UISETP.NE.AND UP0, UPT, UR8, 0x2, UPT ;  /* 0x000000020800788c */ /* 0x000fe2000bf05270 */
[----:B------:R-:W-:Y:S01]  /*2260*/  FADD R3, R3, R5 ;  /* 0x0000000503037221 */ /* 0x000fe20000000000 */
[----:B------:R-:W-:-:S04]  /*2270*/  FADD R29, R29, R9 ;  /* 0x000000091d1d7221 */ /* 0x000fc80000000000 */
[----:B------:R-:W-:-:S13]  /*2280*/  PLOP3.LUT P0, PT, PT, PT, UP0, 0x80, 0x8 ;  /* 0x000000000008781c */ /* 0x000fda0003f0f008 */
[----:B------:R-:W-:Y:S01]  /*2290*/  @P0 FADD R3, R3, R6 ;  /* 0x0000000603030221 */ /* 0x000fe20000000000 */
[----:B------:R-:W-:-:S07]  /*22a0*/  @P0 FADD R29, R29, R10 ;  /* 0x0000000a1d1d0221 */ /* 0x000fce0000000000 */
.L_x_18:
[----:B------:R-:W0:Y:S02]  /*22b0*/  LDCU.128 UR4, c[0x0][0x3b0] ;  /* 0x00007600ff0477ac */ /* 0x000e240008000c00 */
[----:B0-----:R-:W-:Y:S02]  /*22c0*/  UIMAD.WIDE UR4, UR38, 0x4, UR4 ;  /* 0x00000004260478a5 */ /* 0x001fe4000f8e0204 */
[----:B------:R-:W-:-:S04]  /*22d0*/  UIMAD.WIDE UR6, UR38, 0x4, UR6 ;  /* 0x00000004260678a5 */ /* 0x000fc8000f8e0206 */
[----:B------:R-:W-:Y:S02]  /*22e0*/  MOV R4, UR4 ;  /* 0x0000000400047c02 */ /* 0x000fe40008000f00 */
[----:B------:R-:W-:Y:S01]  /*22f0*/  MOV R5, UR5 ;  /* 0x0000000500057c02 */ /* 0x000fe20008000f00 */
[----:B------:R-:W-:Y:S01]  /*2300*/  IMAD.U32 R6, RZ, RZ, UR6 ;  /* 0x00000006ff067e24 */ /* 0x000fe2000f8e00ff */
[----:B------:R-:W-:Y:S01]  /*2310*/  MOV R7, UR7 ;  /* 0x0000000700077c02 */ /* 0x000fe20008000f00 */
[----:B------:R-:W-:-:S04]  /*2320*/  IMAD.WIDE.U32 R4, R2, 0x4, R4 ;  /* 0x0000000402047825 */ /* 0x000fc800078e0004 */
[----:B------:R-:W-:Y:S01]  /*2330*/  IMAD.WIDE.U32 R6, R2, 0x4, R6 ;  /* 0x0000000402067825 */ /* 0x000fe200078e0006 */
[----:B------:R0:W-:Y:S04]  /*2340*/  REDG.E.ADD.F32.FTZ.RN.STRONG.GPU desc[UR36][R4.64], R3 ;  /* 0x00000003040079a6 */ /* 0x0001e8000c12f324 */
[----:B------:R0:W-:Y:S02]  /*2350*/  REDG.E.ADD.F32.FTZ.RN.STRONG.GPU desc[UR36][R6.64], R29 ;  /* 0x0000001d060079a6 */ /* 0x0001e4000c12f324 */
.L_x_17:
[----:B------:R-:W-:Y:S05]  /*2360*/  BSYNC.RECONVERGENT B0 ;  /* 0x0000000000007941 */ /* 0x000fea0003800200 */
.L_x_16:
[----:B------:R-:W1:Y:S01]  /*2370*/  LDCU UR4, c[0x0][0x3cc] ;  /* 0x00007980ff0477ac */ /* 0x000e620008000800 */
[----:B------:R-:W-:-:S04]  /*2380*/  IADD3 R2, PT, PT, R2, 0x1, RZ ;  /* 0x0000000102027810 */ /* 0x000fc80007ffe0ff */
[----:B-1----:R-:W-:-:S13]  /*2390*/  ISETP.NE.AND P0, PT, R2, UR4, PT ;  /* 0x0000000402007c0c */ /* 0x002fda000bf05270 */
[----:B------:R-:W-:Y:S05]  /*23a0*/  @!P0 EXIT ;  /* 0x000000000000894d */ /* 0x000fea0003800000 */
[----:B------:R-:W-:Y:S05]  /*23b0*/  BRA `(.L_x_23) ;  /* 0xfffffff000907947 */ /* 0x000fea000383ffff */
.L_x_11:
[----:B------:R-:W0:Y:S01]  /*23c0*/  LDCU UR4, c[0x0][0x3cc] ;  /* 0x00007980ff0477ac */ /* 0x000e220008000800 */
[----:B------:R-:W-:-:S04]  /*23d0*/  I2FP.F32.U32 R3, UR42 ;  /* 0x0000002a00037c45 */ /* 0x000fc80008201000 */
[----:B------:R-:W1:Y:S01]  /*23e0*/  MUFU.RCP R2, R3 ;  /* 0x0000000300027308 */ /* 0x000e620000001000 */
[----:B0-----:R-:W-:Y:S01]  /*23f0*/  I2FP.F32.S32 R0, UR4 ;  /* 0x0000000400007c45 */ /* 0x001fe20008201400 */
[----:B-1----:R-:W-:-:S04]  /*2400*/  FFMA R5, -R3, R2, 1 ;  /* 0x3f80000003057423 */ /* 0x002fc80000000102 */
[----:B------:R-:W-:Y:S01]  /*2410*/  FADD R0, R0, R3 ;  /* 0x0000000300007221 */ /* 0x000fe20000000000 */
[----:B------:R-:W-:-:S03]  /*2420*/  FFMA R5, R2, R5, R2 ;  /* 0x0000000502057223 */ /* 0x000fc60000000002 */
[----:B------:R-:W-:-:S04]  /*2430*/  FADD R0, R0, -1 ;  /* 0xbf80000000007421 */ /* 0x000fc80000000000 */
[----:B------:R-:W0:Y:S01]  /*2440*/  FCHK P0, R0, R3 ;  /* 0x0000000300007302 */ /* 0x000e220000000000 */
[----:B------:R-:W-:-:S04]  /*2450*/  FFMA R2, R0, R5, RZ ;  /* 0x0000000500027223 */ /* 0x000fc800000000ff */
[----:B------:R-:W-:-:S04]  /*2460*/  FFMA R4, -R3, R2, R0 ;  /* 0x0000000203047223 */ /* 0x000fc80000000100 */
[----:B------:R-:W-:Y:S01]  /*2470*/  FFMA R2, R5, R4, R2 ;  /* 0x0000000405027223 */ /* 0x000fe20000000002 */
[----:B0-----:R-:W-:Y:S06]  /*2480*/  @!P0 BRA `(.L_x_24) ;  /* 0x00000000000c8947 */ /* 0x001fec0003800000 */
[----:B------:R-:W-:Y:S02]  /*2490*/  MOV R2, R0 ;  /* 0x0000000000027202 */ /* 0x000fe40000000f00 */
[----:B------:R-:W-:-:S07]  /*24a0*/  MOV R6, 0x24c0 ;  /* 0x000024c000067802 */ /* 0x000fce0000000f00 */
[----:B------:R-:W-:Y:S05]  /*24b0*/  CALL.REL.NOINC `($__internal_0_$__cuda_sm3x_div_rn_noftz_f32_slowpath) ;  /* 0x0000001400bc7944 */ /* 0x000fea0003c00000 */
.L_x_24:
[----:B------:R-:W0:Y:S02]  /*24c0*/  F2I.TRUNC.NTZ R2, R2 ;  /* 0x0000000200027305 */ /* 0x000e24000020f100 */
[----:B0-----:R-:W-:-:S13]  /*24d0*/  ISETP.GE.AND P0, PT, R2, 0x1, PT ;  /* 0x000000010200780c */ /* 0x001fda0003f06270 */
[----:B------:R-:W-:Y:S05]  /*24e0*/  @!P0 EXIT ;  /* 0x000000000000894d */ /* 0x000fea0003800000 */
[----:B------:R-:W0:Y:S01]  /*24f0*/  S2R R3, SR_TID.X ;  /* 0x0000000000037919 */ /* 0x000e220000002100 */
[----:B------:R-:W1:Y:S01]  /*2500*/  LDCU UR4, c[0x0][0x3c8] ;  /* 0x00007900ff0477ac */ /* 0x000e620008000800 */
[----:B------:R-:W-:Y:S01]  /*2510*/  HFMA2 R7, -RZ, RZ, 0, 0 ;  /* 0x00000000ff077431 */ /* 0x000fe200000001ff */
[----:B0-----:R-:W-:-:S04]  /*2520*/  LOP3.LUT R4, R3, 0x1f, RZ, 0xc0, !PT ;  /* 0x0000001f03047812 */ /* 0x001fc800078ec0ff */
[----:B------:R-:W-:-:S05]  /*2530*/  LOP3.LUT R5, RZ, R4, RZ, 0x33, !PT ;  /* 0x00000004ff057212 */ /* 0x000fca00078e33ff */
[----:B-1----:R-:W-:-:S05]  /*2540*/  VIADD R5, R5, UR4 ;  /* 0x0000000405057c36 */ /* 0x002fca0008000000 */
[----:B------:R-:W-:-:S04]  /*2550*/  LEA.HI R6, R5, 0x1, RZ, 0x1b ;  /* 0x0000000105067811 */ /* 0x000fc800078fd8ff */
[C---:B------:R-:W-:Y:S02]  /*2560*/  LOP3.LUT R0, R6.reuse, 0x7, RZ, 0xc0, !PT ;  /* 0x0000000706007812 */ /* 0x040fe400078ec0ff */
[----:B------:R-:W-:Y:S02]  /*2570*/  LOP3.LUT R20, R6, 0xffffff8, RZ, 0xc0, !PT ;  /* 0x0ffffff806147812 */ /* 0x000fe400078ec0ff */
[----:B------:R-:W-:-:S04]  /*2580*/  IADD3 R0, PT, PT, R0, -0x1, RZ ;  /* 0xffffffff00007810 */ /* 0x000fc80007ffe0ff */
[----:B------:R-:W-:-:S13]  /*2590*/  ISETP.GE.U32.AND P1, PT, R0, 0x3, PT ;  /* 0x000000030000780c */ /* 0x000fda0003f26070 */
.L_x_37:
[----:B0-----:R-:W0:Y:S01]  /*25a0*/  LDCU UR4, c[0x0][0x3cc] ;  /* 0x00007980ff0477ac */ /* 0x001e220008000800 */
[----:B------:R-:W-:Y:S01]  /*25b0*/  SHF.R.U32.HI R0, RZ, 0x5, R3 ;  /* 0x00000005ff007819 */ /* 0x000fe20000011603 */
[----:B------:R-:W-:Y:S04]  /*25c0*/  BSSY B0, `(.L_x_25) ;  /* 0x00000ca000007945 */ /* 0x000fe80003800000 */
[C---:B------:R-:W-:Y:S01]  /*25d0*/  IMAD R21, R7.reuse, UR42, R0 ;  /* 0x0000002a07157c24 */ /* 0x040fe2000f8e0200 */
[----:B------:R-:W-:-:S04]  /*25e0*/  IADD3 R7, PT, PT, R7, 0x1, RZ ;  /* 0x0000000107077810 */ /* 0x000fc80007ffe0ff */
[----:B------:R-:W-:Y:S02]  /*25f0*/  ISETP.NE.AND P0, PT, R7, R2, PT ;  /* 0x000000020700720c */ /* 0x000fe40003f05270 */
[----:B0-----:R-:W-:-:S13]  /*2600*/  ISETP.GE.AND P2, PT, R21, UR4, PT ;  /* 0x0000000415007c0c */ /* 0x001fda000bf46270 */
[----:B------:R-:W-:Y:S05]  /*2610*/  @P2 BRA `(.L_x_26) ;  /* 0x0000000c00102947 */ /* 0x000fea0003800000 */
[----:B------:R-:W0:Y:S01]  /*2620*/  LDC R14, c[0x0][0x3c8] ;  /* 0x0000f200ff0e7b82 */ /* 0x000e220000000800 */
[----:B------:R-:W-:Y:S01]  /*2630*/  BSSY.RECONVERGENT B1, `(.L_x_27) ;  /* 0x000009f000017945 */ /* 0x000fe20003800200 */
[----:B------:R-:W-:Y:S01]  /*2640*/  IMAD.MOV.U32 R13, RZ, RZ, RZ ;  /* 0x000000ffff0d7224 */ /* 0x000fe200078e00ff */
[----:B------:R-:W-:Y:S02]  /*2650*/  MOV R0, RZ ;  /* 0x000000ff00007202 */ /* 0x000fe40000000f00 */
[----:B0-----:R-:W-:-:S13]  /*2660*/  ISETP.GE.AND P2, PT, R4, R14, PT ;  /* 0x0000000e0400720c */ /* 0x001fda0003f46270 */
[----:B------:R-:W-:Y:S05]  /*2670*/  @P2 BRA `(.L_x_28) ;  /* 0x0000000800682947 */ /* 0x000fea0003800000 */
[----:B------:R-:W-:Y:S01]  /*2680*/  ISETP.GE.U32.AND P3, PT, R5, 0xe0, PT ;  /* 0x000000e00500780c */ /* 0x000fe20003f66070 */
[----:B------:R-:W-:Y:S01]  /*2690*/  IMAD R14, R21, R14, RZ ;  /* 0x0000000e150e7224 */ /* 0x000fe200078e02ff */
[----:B------:R-:W-:Y:S01]  /*26a0*/  LOP3.LUT R0, R6, 0x7, RZ, 0xc0, !PT ;  /* 0x0000000706007812 */ /* 0x000fe200078ec0ff */
[----:B------:R-:W-:Y:S01]  /*26b0*/  BSSY.RECONVERGENT B2, `(.L_x_29) ;  /* 0x0000046000027945 */ /* 0x000fe20003800200 */
[----:B------:R-:W-:Y:S01]  /*26c0*/  MOV R15, R4 ;  /* 0x00000004000f7202 */ /* 0x000fe20000000f00 */
[----:B------:R-:W-:Y:S01]  /*26d0*/  IMAD.MOV.U32 R13, RZ, RZ, RZ ;  /* 0x000000ffff0d7224 */ /* 0x000fe200078e00ff */
[----:B------:R-:W-:Y:S01]  /*26e0*/  ISETP.NE.AND P2, PT, R0, RZ, PT ;  /* 0x000000ff0000720c */ /* 0x000fe20003f45270 */
[----:B------:R-:W-:Y:S01]  /*26f0*/  HFMA2 R0, -RZ, RZ, 0, 0 ;  /* 0x00000000ff007431 */ /* 0x000fe200000001ff */
[----:B------:R-:W-:-:S05]  /*2700*/  SHF.R.S32.HI R12, RZ, 0x1f, R14 ;  /* 0x0000001fff0c7819 */ /* 0x000fca000001140e */
[----:B------:R-:W-:Y:S06]  /*2710*/  @!P3 BRA `(.L_x_30) ;  /* 0x0000000000fcb947 */ /* 0x000fec0003800000 */
[----:B------:R-:W-:Y:S02]  /*2720*/  MOV R23, RZ ;  /* 0x000000ff00177202 */ /* 0x000fe40000000f00 */
[----:B------:R-:W-:Y:S02]  /*2730*/  MOV R0, RZ ;  /* 0x000000ff00007202 */ /* 0x000fe40000000f00 */
[----:B------:R-:W-:-:S07]  /*2740*/  MOV R15, R4 ;  /* 0x00000004000f7202 */ /* 0x000fce0000000f00 */
.L_x_31:
[----:B------:R-:W-:-:S04]  /*2750*/  IADD3 R24, P3, PT, R14, R15, RZ ;  /* 0x0000000f0e187210 */ /* 0x000fc80007f7e0ff */
[----:B------:R-:W-:Y:S01]  /*2760*/  SHF.L.U32 R11, R24, 0x2, RZ ;  /* 0x00000002180b7819 */ /* 0x000fe200000006ff */
[----:B------:R-:W-:-:S03]  /*2770*/  IMAD.X R9, RZ, RZ, R12, P3 ;  /* 0x000000ffff097224 */ /* 0x000fc600018e060c */
[----:B------:R-:W-:Y:S02]  /*2780*/  IADD3 R8, P3, PT, R11, R18, RZ ;  /* 0x000000120b087210 */ /* 0x000fe40007f7e0ff */
[----:B------:R-:W-:-:S04]  /*2790*/  SHF.L.U64.HI R24, R24, 0x2, R9 ;  /* 0x0000000218187819 */ /* 0x000fc80000010209 */
[----:B------:R-:W-:Y:S02]  /*27a0*/  IADD3.X R9, PT, PT, R24, R19, RZ, P3, !PT ;  /* 0x0000001318097210 */ /* 0x000fe40001ffe4ff */
[----:B------:R-:W-:-:S03]  /*27b0*/  IADD3 R10, P3, PT, R11, R16, RZ ;  /* 0x000000100b0a7210 */ /* 0x000fc60007f7e0ff */
[----:B------:R-:W2:Y:S01]  /*27c0*/  LDG.E R22, desc[UR36][R8.64] ;  /* 0x0000002408167981 */ /* 0x000ea2000c1e1900 */
[----:B------:R-:W-:-:S03]  /*27d0*/  IADD3.X R11, PT, PT, R24, R17, RZ, P3, !PT ;  /* 0x00000011180b7210 */ /* 0x000fc60001ffe4ff */
[----:B------:R-:W3:Y:S04]  /*27e0*/  LDG.E R28, desc[UR36][R8.64+0x300] ;  /* 0x00030024081c7981 */ /* 0x000ee8000c1e1900 */
[----:B------:R-:W4:Y:S04]  /*27f0*/  LDG.E R24, desc[UR36][R10.64] ;  /* 0x000000240a187981 */ /* 0x000f28000c1e1900 */
[----:B------:R-:W5:Y:S04]  /*2800*/  LDG.E R26, desc[UR36][R10.64+0x80] ;  /* 0x000080240a1a7981 */ /* 0x000f68000c1e1900 */
[----:B------:R-:W3:Y:S01]  /*2810*/  LDG.E R29, desc[UR36][R8.64+0x380] ;  /* 0x00038024081d7981 */ /* 0x000ee2000c1e1900 */
[----:B--2---:R-:W-:-:S03]  /*2820*/  FADD R25, R22, -UR39 ;  /* 0x8000002716197e21 */ /* 0x004fc60008000000 */
[----:B------:R-:W2:Y:S01]  /*2830*/  LDG.E R22, desc[UR36][R8.64+0x80] ;  /* 0x0000802408167981 */ /* 0x000ea2000c1e1900 */
[----:B------:R-:W-:-:S04]  /*2840*/  FMUL R25, R25, UR40 ;  /* 0x0000002819197c20 */ /* 0x000fc80008400000 */
[C---:B----4-:R-:W-:Y:S02]  /*2850*/  FFMA R13, R24.reuse, R25, R13 ;  /* 0x00000019180d7223 */ /* 0x050fe4000000000d */
[----:B------:R-:W4:Y:S01]  /*2860*/  LDG.E R25, desc[UR36][R8.64+0x100] ;  /* 0x0001002408197981 */ /* 0x000f22000c1e1900 */
[----:B------:R-:W-:-:S03]  /*2870*/  FADD R27, R24, R0 ;  /* 0x00000000181b7221 */ /* 0x000fc60000000000 */
[----:B------:R-:W3:Y:S01]  /*2880*/  LDG.E R0, desc[UR36][R10.64+0x100] ;  /* 0x000100240a007981 */ /* 0x000ee2000c1e1900 */
[----:B-----5:R-:W-:Y:S01]  /*2890*/  FADD R27, R27, R26 ;  /* 0x0000001a1b1b7221 */ /* 0x020fe20000000000 */
[----:B--2---:R-:W-:-:S04]  /*28a0*/  FADD R22, R22, -UR39 ;  /* 0x8000002716167e21 */ /* 0x004fc80008000000 */
[----:B------:R-:W-:Y:S01]  /*28b0*/  FMUL R22, R22, UR40 ;  /* 0x0000002816167c20 */ /* 0x000fe20008400000 */
[----:B----4-:R-:W-:-:S03]  /*28c0*/  FADD R24, R25, -UR39 ;  /* 0x8000002719187e21 */ /* 0x010fc60008000000 */
[----:B------:R-:W-:Y:S02]  /*28d0*/  FFMA R25, R26, R22, R13 ;  /* 0x000000161a197223 */ /* 0x000fe4000000000d */
[----:B------:R-:W2:Y:S01]  /*28e0*/  LDG.E R13, desc[UR36][R8.64+0x180] ;  /* 0x00018024080d7981 */ /* 0x000ea2000c1e1900 */
[----:B------:R-:W-:-:S03]  /*28f0*/  FMUL R22, R24, UR40 ;  /* 0x0000002818167c20 */ /* 0x000fc60008400000 */
[----:B------:R-:W4:Y:S01]  /*2900*/  LDG.E R24, desc[UR36][R8.64+0x200] ;  /* 0x0002002408187981 */ /* 0x000f22000c1e1900 */
[----:B---3--:R-:W-:-:S03]  /*2910*/  FFMA R22, R0, R22, R25 ;  /* 0x0000001600167223 */ /* 0x008fc60000000019 */
[----:B------:R-:W3:Y:S01]  /*2920*/  LDG.E R25, desc[UR36][R10.64+0x180] ;  /* 0x000180240a197981 */ /* 0x000ee2000c1e1900 */
[----:B------:R-:W-:-:S03]  /*2930*/  FADD R26, R27, R0 ;  /* 0x000000001b1a7221 */ /* 0x000fc60000000000 */
[----:B------:R-:W5:Y:S01]  /*2940*/  LDG.E R0, desc[UR36][R10.64+0x200] ;  /* 0x000200240a007981 */ /* 0x000f62000c1e1900 */
[----:B--2---:R-:W-:-:S04]  /*2950*/  FADD R13, R13, -UR39 ;  /* 0x800000270d0d7e21 */ /* 0x004fc80008000000 */
[----:B------:R-:W-:Y:S01]  /*2960*/  FMUL R13, R13, UR40 ;  /* 0x000000280d0d7c20 */ /* 0x000fe20008400000 */
[----:B----4-:R-:W-:-:S03]  /*2970*/  FADD R24, R24, -UR39 ;  /* 0x8000002718187e21 */ /* 0x010fc60008000000 */
[----:B---3--:R-:W-:Y:S02]  /*2980*/  FFMA R27, R25, R13, R22 ;  /* 0x0000000d191b7223 */ /* 0x008fe40000000016 */
[----:B------:R-:W2:Y:S01]  /*2990*/  LDG.E R13, desc[UR36][R8.64+0x280] ;  /* 0x00028024080d7981 */ /* 0x000ea2000c1e1900 */
[----:B------:R-:W-:-:S03]  /*29a0*/  FMUL R22, R24, UR40 ;  /* 0x0000002818167c20 */ /* 0x000fc60008400000 */
[----:B------:R-:W3:Y:S01]  /*29b0*/  LDG.E R24, desc[UR36][R10.64+0x300] ;  /* 0x000300240a187981 */ /* 0x000ee2000c1e1900 */
[----:B-----5:R-:W-:-:S03]  /*29c0*/  FFMA R22, R0, R22, R27 ;  /* 0x0000001600167223 */ /* 0x020fc6000000001b */
[----:B------:R-:W4:Y:S01]  /*29d0*/  LDG.E R27, desc[UR36][R10.64+0x280] ;  /* 0x000280240a1b7981 */ /* 0x000f22000c1e1900 */
[----:B------:R-:W-:-:S03]  /*29e0*/  FADD R25, R26, R25 ;  /* 0x000000191a197221 */ /* 0x000fc60000000000 */
[----:B------:R-:W5:Y:S01]  /*29f0*/  LDG.E R26, desc[UR36][R10.64+0x380] ;  /* 0x000380240a1a7981 */ /* 0x000f62000c1e1900 */
[----:B------:R-:W-:Y:S02]  /*2a00*/  VIADD R23, R23, 0x8 ;  /* 0x0000000817177836 */ /* 0x000fe40000000000 */
[----:B------:R-:W-:Y:S01]  /*2a10*/  FADD R0, R25, R0 ;  /* 0x0000000019007221 */ /* 0x000fe20000000000 */
[----:B------:R-:W-:Y:S02]  /*2a20*/  FADD R28, R28, -UR39 ;  /* 0x800000271c1c7e21 */ /* 0x000fe40008000000 */
[----:B------:R-:W-:Y:S02]  /*2a30*/  ISETP.NE.AND P3, PT, R23, R20, PT ;  /* 0x000000141700720c */ /* 0x000fe40003f65270 */
[----:B------:R-:W-:Y:S01]  /*2a40*/  FMUL R28, R28, UR40 ;  /* 0x000000281c1c7c20 */ /* 0x000fe20008400000 */
[----:B------:R-:W-:-:S04]  /*2a50*/  FADD R29, R29, -UR39 ;  /* 0x800000271d1d7e21 */ /* 0x000fc80008000000 */
[----:B------:R-:W-:Y:S01]  /*2a60*/  FMUL R29, R29, UR40 ;  /* 0x000000281d1d7c20 */ /* 0x000fe20008400000 */
[----:B------:R-:W-:Y:S01]  /*2a70*/  IADD3 R15, PT, PT, R15, 0x100, RZ ;  /* 0x000001000f0f7810 */ /* 0x000fe20007ffe0ff */
[----:B--2---:R-:W-:-:S04]  /*2a80*/  FADD R13, R13, -UR39 ;  /* 0x800000270d0d7e21 */ /* 0x004fc80008000000 */
[----:B------:R-:W-:Y:S01]  /*2a90*/  FMUL R25, R13, UR40 ;  /* 0x000000280d197c20 */ /* 0x000fe20008400000 */
[----:B----4-:R-:W-:-:S03]  /*2aa0*/  FADD R13, R0, R27 ;  /* 0x0000001b000d7221 */ /* 0x010fc60000000000 */
[----:B------:R-:W-:Y:S01]  /*2ab0*/  FFMA R25, R27, R25, R22 ;  /* 0x000000191b197223 */ /* 0x000fe20000000016 */
[----:B---3--:R-:W-:-:S03]  /*2ac0*/  FADD R13, R13, R24 ;  /* 0x000000180d0d7221 */ /* 0x008fc60000000000 */
[----:B------:R-:W-:Y:S01]  /*2ad0*/  FFMA R25, R24, R28, R25 ;  /* 0x0000001c18197223 */ /* 0x000fe20000000019 */
[----:B-----5:R-:W-:-:S03]  /*2ae0*/  FADD R0, R13, R26 ;  /* 0x0000001a0d007221 */ /* 0x020fc60000000000 */
[----:B------:R-:W-:Y:S01]  /*2af0*/  FFMA R13, R26, R29, R25 ;  /* 0x0000001d1a0d7223 */ /* 0x000fe20000000019 */
[----:B------:R-:W-:Y:S06]  /*2b00*/  @P3 BRA `(.L_x_31) ;  /* 0xfffffffc00103947 */ /* 0x000fec000383ffff */
.L_x_30:
[----:B------:R-:W-:Y:S05]  /*2b10*/  BSYNC.RECONVERGENT B2 ;  /* 0x0000000000027941 */ /* 0x000fea0003800200 */
.L_x_29:
[----:B------:R-:W-:Y:S05]  /*2b20*/  @!P2 BRA `(.L_x_28) ;  /* 0x00000004003ca947 */ /* 0x000fea0003800000 */
[----:B------:R-:W-:Y:S01]  /*2b30*/  BSSY.RECONVERGENT B2, `(.L_x_32) ;  /* 0x0000024000027945 */ /* 0x000fe20003800200 */
[----:B------:R-:W-:-:S03]  /*2b40*/  LOP3.LUT P2, RZ, R6, 0x3, RZ, 0xc0, !PT ;  /* 0x0000000306ff7812 */ /* 0x000fc6000784c0ff */
[----:B------:R-:W-:Y:S10]  /*2b50*/  @!P1 BRA `(.L_x_33) ;  /* 0x0000000000849947 */ /* 0x000ff40003800000 */
[----:B------:R-:W-:-:S04]  /*2b60*/  IADD3 R22, P3, PT, R14, R15, RZ ;  /* 0x0000000f0e167210 */ /* 0x000fc80007f7e0ff */
[----:B------:R-:W-:Y:S02]  /*2b70*/  LEA.HI.X.SX32 R9, R15, R12, 0x1, P3 ;  /* 0x0000000c0f097211 */ /* 0x000fe400018f0eff */
[C---:B------:R-:W-:Y:S02]  /*2b80*/  SHF.L.U32 R11, R22.reuse, 0x2, RZ ;  /* 0x00000002160b7819 */ /* 0x040fe400000006ff */
[----:B------:R-:W-:Y:S02]  /*2b90*/  SHF.L.U64.HI R22, R22, 0x2, R9 ;  /* 0x0000000216167819 */ /* 0x000fe40000010209 */
[C---:B------:R-:W-:Y:S02]  /*2ba0*/  IADD3 R8, P4, PT, R11.reuse, R18, RZ ;  /* 0x000000120b087210 */ /* 0x040fe40007f9e0ff */
[----:B------:R-:W-:Y:S02]  /*2bb0*/  IADD3 R10, P3, PT, R11, R16, RZ ;  /* 0x000000100b0a7210 */ /* 0x000fe40007f7e0ff */
[----:B------:R-:W-:-:S03]  /*2bc0*/  IADD3.X R9, PT, PT, R22, R19, RZ, P4, !PT ;  /* 0x0000001316097210 */ /* 0x000fc600027fe4ff */
[----:B------:R-:W-:Y:S02]  /*2bd0*/  IMAD.X R11, R22, 0x1, R17, P3 ;  /* 0x00000001160b7824 */ /* 0x000fe400018e0611 */
[----:B------:R-:W2:Y:S04]  /*2be0*/  LDG.E R29, desc[UR36][R8.64] ;  /* 0x00000024081d7981 */ /* 0x000ea8000c1e1900 */
[----:B------:R-:W3:Y:S04]  /*2bf0*/  LDG.E R25, desc[UR36][R8.64+0x80] ;  /* 0x0000802408197981 */ /* 0x000ee8000c1e1900 */
[----:B------:R-:W4:Y:S04]  /*2c00*/  LDG.E R24, desc[UR36][R10.64] ;  /* 0x000000240a187981 */ /* 0x000f28000c1e1900 */
[----:B------:R-:W5:Y:S04]  /*2c10*/  LDG.E R27, desc[UR36][R8.64+0x100] ;  /* 0x00010024081b7981 */ /* 0x000f68000c1e1900 */
[----:B------:R-:W5:Y:S04]  /*2c20*/  LDG.E R22, desc[UR36][R10.64+0x80] ;  /* 0x000080240a167981 */ /* 0x000f68000c1e1900 */
[----:B------:R-:W5:Y:S04]  /*2c30*/  LDG.E R28, desc[UR36][R8.64+0x180] ;  /* 0x00018024081c7981 */ /* 0x000f68000c1e1900 */
[----:B------:R-:W5:Y:S04]  /*2c40*/  LDG.E R23, desc[UR36][R10.64+0x100] ;  /* 0x000100240a177981 */ /* 0x000f68000c1e1900 */
[----:B------:R-:W5:Y:S01]  /*2c50*/  LDG.E R26, desc[UR36][R10.64+0x180] ;  /* 0x000180240a1a7981 */ /* 0x000f62000c1e1900 */
[----:B------:R-:W-:Y:S01]  /*2c60*/  IADD3 R15, PT, PT, R15, 0x80, RZ ;  /* 0x000000800f0f7810 */ /* 0x000fe20007ffe0ff */
[----:B--2---:R-:W-:-:S04]  /*2c70*/  FADD R29, R29, -UR39 ;  /* 0x800000271d1d7e21 */ /* 0x004fc80008000000 */
[----:B------:R-:W-:Y:S01]  /*2c80*/  FMUL R29, R29, UR40 ;  /* 0x000000281d1d7c20 */ /* 0x000fe20008400000 */
[----:B---3--:R-:W-:-:S03]  /*2c90*/  FADD R25, R25, -UR39 ;  /* 0x8000002719197e21 */ /* 0x008fc60008000000 */
[----:B----4-:R-:W-:Y:S01]  /*2ca0*/  FFMA R29, R24, R29, R13 ;  /* 0x0000001d181d7223 */ /* 0x010fe2000000000d */
[----:B------:R-:W-:Y:S01]  /*2cb0*/  FADD R13, R0, R24 ;  /* 0x00000018000d7221 */ /* 0x000fe20000000000 */
[----:B------:R-:W-:Y:S01]  /*2cc0*/  FMUL R25, R25, UR40 ;  /* 0x0000002819197c20 */ /* 0x000fe20008400000 */
[----:B-----5:R-:W-:Y:S02]  /*2cd0*/  FADD R27, R27, -UR39 ;  /* 0x800000271b1b7e21 */ /* 0x020fe40008000000 */
[----:B------:R-:W-:Y:S01]  /*2ce0*/  FADD R0, R13, R22 ;  /* 0x000000160d007221 */ /* 0x000fe20000000000 */
[----:B------:R-:W-:Y:S01]  /*2cf0*/  FFMA R22, R22, R25, R29 ;  /* 0x0000001916167223 */ /* 0x000fe2000000001d */
[----:B------:R-:W-:Y:S01]  /*2d00*/  FMUL R27, R27, UR40 ;  /* 0x000000281b1b7c20 */ /* 0x000fe20008400000 */
[----:B------:R-:W-:Y:S01]  /*2d10*/  FADD R28, R28, -UR39 ;  /* 0x800000271c1c7e21 */ /* 0x000fe20008000000 */
[----:B------:R-:W-:Y:S02]  /*2d20*/  FADD R9, R0, R23 ;  /* 0x0000001700097221 */ /* 0x000fe40000000000 */
[----:B------:R-:W-:Y:S01]  /*2d30*/  FFMA R27, R23, R27, R22 ;  /* 0x0000001b171b7223 */ /* 0x000fe20000000016 */
[----:B------:R-:W-:Y:S01]  /*2d40*/  FMUL R28, R28, UR40 ;  /* 0x000000281c1c7c20 */ /* 0x000fe20008400000 */
[----:B------:R-:W-:-:S03]  /*2d50*/  FADD R0, R9, R26 ;  /* 0x0000001a09007221 */ /* 0x000fc60000000000 */
[----:B------:R-:W-:-:S07]  /*2d60*/  FFMA R13, R26, R28, R27 ;  /* 0x0000001c1a0d7223 */ /* 0x000fce000000001b */
.L_x_33:
[----:B------:R-:W-:Y:S05]  /*2d70*/  BSYNC.RECONVERGENT B2 ;  /* 0x0000000000027941 */ /* 0x000fea0003800200 */
.L_x_32:
[----:B------:R-:W-:Y:S05]  /*2d80*/  @!P2 BRA `(.L_x_28) ;  /* 0x0000000000a4a947 */ /* 0x000fea0003800000 */
[C---:B------:R-:W-:Y:S01]  /*2d90*/  LOP3.LUT P3, RZ, R5.reuse, 0x60, RZ, 0xc0, !PT ;  /* 0x0000006005ff7812 */ /* 0x040fe2000786c0ff */
[----:B------:R-:W-:Y:S01]  /*2da0*/  BSSY.RECONVERGENT B2, `(.L_x_34) ;  /* 0x0000018000027945 */ /* 0x000fe20003800200 */
[----:B------:R-:W-:-:S11]  /*2db0*/  LOP3.LUT P2, RZ, R5, 0x20, RZ, 0xc0, !PT ;  /* 0x0000002005ff7812 */ /* 0x000fd6000784c0ff */
[----:B------:R-:W-:Y:S05]  /*2dc0*/  @!P3 BRA `(.L_x_35) ;  /* 0x000000000054b947 */ /* 0x000fea0003800000 */
[----:B------:R-:W-:-:S04]  /*2dd0*/  IADD3 R8, P3, PT, R14, R15, RZ ;  /* 0x0000000f0e087210 */ /* 0x000fc80007f7e0ff */
[----:B------:R-:W-:Y:S02]  /*2de0*/  LEA.HI.X.SX32 R9, R15, R12, 0x1, P3 ;  /* 0x0000000c0f097211 */ /* 0x000fe400018f0eff */
[C---:B------:R-:W-:Y:S02]  /*2df0*/  SHF.L.U32 R11, R8.reuse, 0x2, RZ ;  /* 0x00000002080b7819 */ /* 0x040fe400000006ff */
[----:B------:R-:W-:Y:S02]  /*2e00*/  SHF.L.U64.HI R22, R8, 0x2, R9 ;  /* 0x0000000208167819 */ /* 0x000fe40000010209 */
[----:B------:R-:W-:-:S04]  /*2e10*/  IADD3 R8, P3, PT, R11, R18, RZ ;  /* 0x000000120b087210 */ /* 0x000fc80007f7e0ff */
[----:B------:R-:W-:Y:S02]  /*2e20*/  IADD3.X R9, PT, PT, R22, R19, RZ, P3, !PT ;  /* 0x0000001316097210 */ /* 0x000fe40001ffe4ff */
[----:B------:R-:W-:-:S03]  /*2e30*/  IADD3 R10, P3, PT, R11, R16, RZ ;  /* 0x000000100b0a7210 */ /* 0x000fc60007f7e0ff */
[----:B------:R-:W2:Y:S02]  /*2e40*/  LDG.E R23, desc[UR36][R8.64] ;  /* 0x0000002408177981 */ /* 0x000ea4000c1e1900 */
[----:B------:R-:W-:Y:S02]  /*2e50*/  IMAD.X R11, R22, 0x1, R17, P3 ;  /* 0x00000001160b7824 */ /* 0x000fe400018e0611 */
[----:B------:R-:W3:Y:S04]  /*2e60*/  LDG.E R25, desc[UR36][R8.64+0x80] ;  /* 0x0000802408197981 */ /* 0x000ee8000c1e1900 */
[----:B------:R-:W4:Y:S04]  /*2e70*/  LDG.E R22, desc[UR36][R10.64] ;  /* 0x000000240a167981 */ /* 0x000f28000c1e1900 */
[----:B------:R-:W5:Y:S01]  /*2e80*/  LDG.E R24, desc[UR36][R10.64+0x80] ;  /* 0x000080240a187981 */ /* 0x000f62000c1e1900 */
[----:B------:R-:W-:Y:S01]  /*2e90*/  IADD3 R15, PT, PT, R15, 0x40, RZ ;  /* 0x000000400f0f7810 */ /* 0x000fe20007ffe0ff */
[----:B--2---:R-:W-:-:S04]  /*2ea0*/  FADD R23, R23, -UR39 ;  /* 0x8000002717177e21 */ /* 0x004fc80008000000 */
[----:B------:R-:W-:Y:S01]  /*2eb0*/  FMUL R23, R23, UR40 ;  /* 0x0000002817177c20 */ /* 0x000fe20008400000 */
[----:B---3--:R-:W-:Y:S01]  /*2ec0*/  FADD R25, R25, -UR39 ;  /* 0x8000002719197e21 */ /* 0x008fe20008000000 */
[----:B----4-:R-:W-:Y:S02]  /*2ed0*/  FADD R0, R0, R22 ;  /* 0x0000001600007221 */ /* 0x010fe40000000000 */
[----:B------:R-:W-:Y:S01]  /*2ee0*/  FFMA R13, R22, R23, R13 ;  /* 0x00000017160d7223 */ /* 0x000fe2000000000d */
[----:B------:R-:W-:Y:S01]  /*2ef0*/  FMUL R25, R25, UR40 ;  /* 0x0000002819197c20 */ /* 0x000fe20008400000 */
[----:B-----5:R-:W-:-:S03]  /*2f00*/  FADD R0, R0, R24 ;  /* 0x0000001800007221 */ /* 0x020fc60000000000 */
[----:B------:R-:W-:-:S07]  /*2f10*/  FFMA R13, R24, R25, R13 ;  /* 0x00000019180d7223 */ /* 0x000fce000000000d */
.L_x_35:
[----:B------:R-:W-:Y:S05]  /*2f20*/  BSYNC.RECONVERGENT B2 ;  /* 0x0000000000027941 */ /* 0x000fea0003800200 */
.L_x_34:
[----:B------:R-:W-:Y:S05]  /*2f30*/  @P2 BRA `(.L_x_28) ;  /* 0x0000000000382947 */ /* 0x000fea0003800000 */
        /* <DEDUP_REMOVED lines=8> */
[----:B------:R-:W-:-:S05]  /*2fc0*/  IMAD.X R11, R12, 0x1, R17, P2 ;  /* 0x000000010c0b7824 */ /* 0x000fca00010e0611 */
[----:B------:R-:W3:Y:S01]  /*2fd0*/  LDG.E R10, desc[UR36][R10.64] ;  /* 0x000000240a0a7981 */ /* 0x000ee2000c1e1900 */
[----:B--2---:R-:W-:-:S04]  /*2fe0*/  FADD R12, R8, -UR39 ;  /* 0x80000027080c7e21 */ /* 0x004fc80008000000 */
[----:B------:R-:W-:Y:S01]  /*2ff0*/  FMUL R12, R12, UR40 ;  /* 0x000000280c0c7c20 */ /* 0x000fe20008400000 */
[----:B---3--:R-:W-:-:S03]  /*3000*/  FADD R0, R0, R10 ;  /* 0x0000000a00007221 */ /* 0x008fc60000000000 */
[----:B------:R-:W-:-:S07]  /*3010*/  FFMA R13, R10, R12, R13 ;  /* 0x0000000c0a0d7223 */ /* 0x000fce000000000d */
.L_x_28:
[----:B------:R-:W-:Y:S05]  /*3020*/  BSYNC.RECONVERGENT B1 ;  /* 0x0000000000017941 */ /* 0x000fea0003800200 */
.L_x_27:
[----:B------:R-:W-:Y:S01]  /*3030*/  UMOV UR4, 0xffffffff ;  /* 0xffffffff00047882 */ /* 0x000fe20000000000 */
[----:B------:R-:W-:Y:S02]  /*3040*/  ISETP.NE.AND P2, PT, R4, RZ, PT ;  /* 0x000000ff0400720c */ /* 0x000fe40003f45270 */
[----:B------:R-:W-:Y:S11]  /*3050*/  BRA.DIV UR4, `(.L_x_36) ;  /* 0x0000000604c07947 */ /* 0x000ff6000b800000 */
        /* <DEDUP_REMOVED lines=19> */
.L_x_61:
[----:B--2---:R-:W-:Y:S01]  /*3190*/  FADD R13, R0, R14 ;  /* 0x0000000e000d7221 */ /* 0x004fe20000000000 */
[----:B------:R-:W-:Y:S06]  /*31a0*/  @P2 BRA `(.L_x_26) ;  /* 0x00000000002c2947 */ /* 0x000fec0003800000 */
        /* <DEDUP_REMOVED lines=11> */
.L_x_26:
[----:B------:R-:W-:Y:S05]  /*3260*/  BSYNC B0 ;  /* 0x0000000000007941 */ /* 0x000fea0003800000 */
.L_x_25:
[----:B------:R-:W-:Y:S05]  /*3270*/  @P0 BRA `(.L_x_37) ;  /* 0xfffffff000c80947 */ /* 0x000fea000383ffff */
[----:B------:R-:W-:Y:S05]  /*3280*/  EXIT ;  /* 0x000000000000794d */ /* 0x000fea0003800000 */
.L_x_15:
[----:B------:R-:W-:Y:S01]  /*3290*/  HFMA2 R12, -RZ, RZ, 0, 9.5367431640625e-07 ;  /* 0x00000010ff0c7431 */ /* 0x000fe200000001ff */
[----:B------:R-:W-:Y:S01]  /*32a0*/  BSSY B0, `(.L_x_38) ;  /* 0x0000006000007945 */ /* 0x000fe20003800000 */
[----:B------:R-:W-:Y:S02]  /*32b0*/  MOV R11, 0x1f ;  /* 0x0000001f000b7802 */ /* 0x000fe40000000f00 */
[----:B------:R-:W-:-:S07]  /*32c0*/  MOV R15, 0xffffffff ;  /* 0xffffffff000f7802 */ /* 0x000fce0000000f00 */
[----:B------:R-:W-:Y:S05]  /*32d0*/  WARPSYNC.COLLECTIVE R15, `(.L_x_39) ;  /* 0x000000000f087348 */ /* 0x000fea0003c00000 */
[----:B------:R0:W1:Y:S02]  /*32e0*/  SHFL.BFLY P6, R14, R13, R12, R11 ;  /* 0x0c00000c0d0e7389 */ /* 0x00006400000c000b */
[----:B01----:R-:W-:Y:S05]  /*32f0*/  ENDCOLLECTIVE ;  /* 0x000000000000791b */ /* 0x003fea0003800000 */
.L_x_39:
[----:B------:R-:W-:Y:S05]  /*3300*/  BSYNC B0 ;  /* 0x0000000000007941 */ /* 0x000fea0003800000 */
.L_x_38:
[----:B------:R-:W0:Y:S01]  /*3310*/  S2UR UR5, SR_CgaCtaId ;  /* 0x00000000000579c3 */ /* 0x000e220000008800 */
[----:B------:R-:W-:Y:S01]  /*3320*/  UMOV UR4, 0x400 ;  /* 0x0000040000047882 */ /* 0x000fe20000000000 */
[----:B------:R-:W-:Y:S01]  /*3330*/  HFMA2 R11, -RZ, RZ, 0, 1.847743988037109375e-06 ;  /* 0x0000001fff0b7431 */ /* 0x000fe200000001ff */
[----:B------:R-:W-:Y:S01]  /*3340*/  UIADD3 UR6, UPT, UPT, UR4, 0x80, URZ ;  /* 0x0000008004067890 */ /* 0x000fe2000fffe0ff */
[----:B------:R-:W-:Y:S01]  /*3350*/  SHF.R.U32.HI R10, RZ, 0x5, R9 ;  /* 0x00000005ff0a7819 */ /* 0x000fe20000011609 */
[----:B------:R-:W-:Y:S01]  /*3360*/  FADD R13, R14, R13 ;  /* 0x0000000d0e0d7221 */ /* 0x000fe20000000000 */
[----:B------:R-:W-:Y:S01]  /*3370*/  IMAD.MOV.U32 R12, RZ, RZ, 0x8 ;  /* 0x00000008ff0c7424 */ /* 0x000fe200078e00ff */
[----:B------:R-:W-:Y:S01]  /*3380*/  MOV R15, 0xffffffff ;  /* 0xffffffff000f7802 */ /* 0x000fe20000000f00 */
[----:B0-----:R-:W-:Y:S02]  /*3390*/  ULEA UR4, UR5, UR4, 0x18 ;  /* 0x0000000405047291 */ /* 0x001fe4000f8ec0ff */
[----:B------:R-:W-:-:S04]  /*33a0*/  ULEA UR6, UR5, UR6, 0x18 ;  /* 0x0000000605067291 */ /* 0x000fc8000f8ec0ff */
[C---:B------:R-:W-:Y:S02]  /*33b0*/  LEA R20, R10.reuse, UR4, 0x2 ;  /* 0x000000040a147c11 */ /* 0x040fe4000f8e10ff */
[----:B------:R-:W-:-:S07]  /*33c0*/  LEA R10, R10, UR6, 0x2 ;  /* 0x000000060a0a7c11 */ /* 0x000fce000f8e10ff */
[----:B------:R-:W-:Y:S05]  /*33d0*/  WARPSYNC.COLLECTIVE R15, `(.L_x_40) ;  /* 0x000000000f087348 */ /* 0x000fea0003c00000 */
[----:B------:R0:W1:Y:S02]  /*33e0*/  SHFL.BFLY P6, R14, R13, R12, R11 ;  /* 0x0c00000c0d0e7389 */ /* 0x00006400000c000b */
[----:B01----:R-:W-:Y:S05]  /*33f0*/  ENDCOLLECTIVE ;  /* 0x000000000000791b */ /* 0x003fea0003800000 */
.L_x_40:
[----:B------:R-:W-:Y:S02]  /*3400*/  IMAD.MOV.U32 R12, RZ, RZ, 0x4 ;  /* 0x00000004ff0c7424 */ /* 0x000fe400078e00ff */
[----:B------:R-:W-:-:S05]  /*3410*/  FADD R6, R13, R14 ;  /* 0x0000000e0d067221 */ /* 0x000fca0000000000 */
[----:B------:R-:W-:-:S07]  /*3420*/  MOV R13, R6 ;  /* 0x00000006000d7202 */ /* 0x000fce0000000f00 */
[----:B------:R-:W-:Y:S05]  /*3430*/  WARPSYNC.COLLECTIVE R15, `(.L_x_41) ;  /* 0x000000000f087348 */ /* 0x000fea0003c00000 */
[----:B------:R0:W1:Y:S02]  /*3440*/  SHFL.BFLY P6, R14, R13, R12, R11 ;  /* 0x0c00000c0d0e7389 */ /* 0x00006400000c000b */
[----:B01----:R-:W-:Y:S05]  /*3450*/  ENDCOLLECTIVE ;  /* 0x000000000000791b */ /* 0x003fea0003800000 */
.L_x_41:
[----:B------:R-:W-:Y:S02]  /*3460*/  HFMA2 R12, -RZ, RZ, 0, 1.1920928955078125e-07 ;  /* 0x00000002ff0c7431 */ /* 0x000fe400000001ff */
[----:B------:R-:W-:-:S05]  /*3470*/  FADD R7, R6, R14 ;  /* 0x0000000e06077221 */ /* 0x000fca0000000000 */
[----:B------:R-:W-:-:S07]  /*3480*/  MOV R13, R7 ;  /* 0x00000007000d7202 */ /* 0x000fce0000000f00 */
[----:B------:R-:W-:Y:S05]  /*3490*/  WARPSYNC.COLLECTIVE R15, `(.L_x_42) ;  /* 0x000000000f087348 */ /* 0x000fea0003c00000 */
[----:B------:R0:W1:Y:S02]  /*34a0*/  SHFL.BFLY P6, R14, R13, R12, R11 ;  /* 0x0c00000c0d0e7389 */ /* 0x00006400000c000b */
[----:B01----:R-:W-:Y:S05]  /*34b0*/  ENDCOLLECTIVE ;  /* 0x000000000000791b */ /* 0x003fea0003800000 */
.L_x_42:
[----:B------:R-:W-:Y:S02]  /*34c0*/  IMAD.MOV.U32 R12, RZ, RZ, 0x1 ;  /* 0x00000001ff0c7424 */ /* 0x000fe400078e00ff */
[----:B------:R-:W-:-:S05]  /*34d0*/  FADD R4, R7, R14 ;  /* 0x0000000e07047221 */ /* 0x000fca0000000000 */
[----:B------:R-:W-:-:S07]  /*34e0*/  MOV R13, R4 ;  /* 0x00000004000d7202 */ /* 0x000fce0000000f00 */
[----:B------:R-:W-:Y:S05]  /*34f0*/  WARPSYNC.COLLECTIVE R15, `(.L_x_43) ;  /* 0x000000000f087348 */ /* 0x000fea0003c00000 */
[----:B------:R0:W1:Y:S02]  /*3500*/  SHFL.BFLY P6, R14, R13, R12, R11 ;  /* 0x0c00000c0d0e7389 */ /* 0x00006400000c000b */
[----:B01----:R-:W-:Y:S05]  /*3510*/  ENDCOLLECTIVE ;  /* 0x000000000000791b */ /* 0x003fea0003800000 */
.L_x_43:
[----:B------:R-:W-:Y:S01]  /*3520*/  HFMA2 R12, -RZ, RZ, 0, 9.5367431640625e-07 ;  /* 0x00000010ff0c7431 */ /* 0x000fe200000001ff */
[----:B------:R-:W-:Y:S02]  /*3530*/  MOV R13, R5 ;  /* 0x00000005000d7202 */ /* 0x000fe40000000f00 */
[----:B------:R-:W-:-:S07]  /*3540*/  MOV R3, R14 ;  /* 0x0000000e00037202 */ /* 0x000fce0000000f00 */
[----:B------:R-:W-:Y:S05]  /*3550*/  WARPSYNC.COLLECTIVE R15, `(.L_x_44) ;  /* 0x000000000f087348 */ /* 0x000fea0003c00000 */
[----:B------:R0:W1:Y:S02]  /*3560*/  SHFL.BFLY P6, R14, R13, R12, R11 ;  /* 0x0c00000c0d0e7389 */ /* 0x00006400000c000b */
[----:B01----:R-:W-:Y:S05]  /*3570*/  ENDCOLLECTIVE ;  /* 0x000000000000791b */ /* 0x003fea0003800000 */
.L_x_44:
[----:B------:R-:W-:Y:S01]  /*3580*/  FADD R3, R4, R3 ;  /* 0x0000000304037221 */ /* 0x000fe20000000000 */
[----:B------:R-:W-:Y:S02]  /*3590*/  HFMA2 R12, -RZ, RZ, 0, 4.76837158203125e-07 ;  /* 0x00000008ff0c7431 */ /* 0x000fe400000001ff */
[----:B------:R-:W-:-:S04]  /*35a0*/  IMAD.MOV.U32 R6, RZ, RZ, R14 ;  /* 0x000000ffff067224 */ /* 0x000fc800078e000e */
[----:B------:R-:W-:-:S05]  /*35b0*/  FADD R8, R6, R5 ;  /* 0x0000000506087221 */ /* 0x000fca0000000000 */
[----:B------:R-:W-:-:S07]  /*35c0*/  MOV R13, R8 ;  /* 0x00000008000d7202 */ /* 0x000fce0000000f00 */
[----:B------:R-:W-:Y:S05]  /*35d0*/  WARPSYNC.COLLECTIVE R15, `(.L_x_45) ;  /* 0x000000000f087348 */ /* 0x000fea0003c00000 */
[----:B------:R0:W1:Y:S02]  /*35e0*/  SHFL.BFLY P6, R14, R13, R12, R11 ;  /* 0x0c00000c0d0e7389 */ /* 0x00006400000c000b */
[----:B01----:R-:W-:Y:S05]  /*35f0*/  ENDCOLLECTIVE ;  /* 0x000000000000791b */ /* 0x003fea0003800000 */
.L_x_45:
[----:B------:R-:W-:Y:S01]  /*3600*/  HFMA2 R12, -RZ, RZ, 0, 2.384185791015625e-07 ;  /* 0x00000004ff0c7431 */ /* 0x000fe200000001ff */
[----:B------:R-:W-:-:S05]  /*3610*/  MOV R7, R14 ;  /* 0x0000000e00077202 */ /* 0x000fca0000000f00 */
[----:B------:R-:W-:-:S04]  /*3620*/  FADD R21, R8, R7 ;  /* 0x0000000708157221 */ /* 0x000fc80000000000 */
[----:B------:R-:W-:-:S07]  /*3630*/  IMAD.MOV.U32 R13, RZ, RZ, R21 ;  /* 0x000000ffff0d7224 */ /* 0x000fce00078e0015 */
[----:B------:R-:W-:Y:S05]  /*3640*/  WARPSYNC.COLLECTIVE R15, `(.L_x_46) ;  /* 0x000000000f087348 */ /* 0x000fea0003c00000 */
[----:B------:R0:W1:Y:S02]  /*3650*/  SHFL.BFLY P6, R14, R13, R12, R11 ;  /* 0x0c00000c0d0e7389 */ /* 0x00006400000c000b */
[----:B01----:R-:W-:Y:S05]  /*3660*/  ENDCOLLECTIVE ;  /* 0x000000000000791b */ /* 0x003fea0003800000 */
.L_x_46:
[----:B------:R-:W-:Y:S01]  /*3670*/  IMAD.MOV.U32 R12, RZ, RZ, 0x2 ;  /* 0x00000002ff0c7424 */ /* 0x000fe200078e00ff */
[----:B------:R-:W-:-:S05]  /*3680*/  MOV R22, R14 ;  /* 0x0000000e00167202 */ /* 0x000fca0000000f00 */
[----:B------:R-:W-:-:S05]  /*3690*/  FADD R22, R21, R22 ;  /* 0x0000001615167221 */ /* 0x000fca0000000000 */
[----:B------:R-:W-:-:S07]  /*36a0*/  MOV R13, R22 ;  /* 0x00000016000d7202 */ /* 0x000fce0000000f00 */
[----:B------:R-:W-:Y:S05]  /*36b0*/  WARPSYNC.COLLECTIVE R15, `(.L_x_47) ;  /* 0x000000000f087348 */ /* 0x000fea0003c00000 */
[----:B------:R0:W1:Y:S02]  /*36c0*/  SHFL.BFLY P6, R14, R13, R12, R11 ;  /* 0x0c00000c0d0e7389 */ /* 0x00006400000c000b */
[----:B01----:R-:W-:Y:S05]  /*36d0*/  ENDCOLLECTIVE ;  /* 0x000000000000791b */ /* 0x003fea0003800000 */
.L_x_47:
[----:B------:R-:W-:Y:S01]  /*36e0*/  HFMA2 R12, -RZ, RZ, 0, 5.9604644775390625e-08 ;  /* 0x00000001ff0c7431 */ /* 0x000fe200000001ff */
[----:B------:R-:W-:-:S05]  /*36f0*/  MOV R5, R14 ;  /* 0x0000000e00057202 */ /* 0x000fca0000000f00 */
[----:B------:R-:W-:-:S05]  /*3700*/  FADD R5, R22, R5 ;  /* 0x0000000516057221 */ /* 0x000fca0000000000 */
[----:B------:R-:W-:-:S07]  /*3710*/  MOV R13, R5 ;  /* 0x00000005000d7202 */ /* 0x000fce0000000f00 */
[----:B------:R-:W-:Y:S05]  /*3720*/  WARPSYNC.COLLECTIVE R15, `(.L_x_48) ;  /* 0x000000000f087348 */ /* 0x000fea0003c00000 */
[----:B------:R0:W1:Y:S02]  /*3730*/  SHFL.BFLY P6, R14, R13, R12, R11 ;  /* 0x0c00000c0d0e7389 */ /* 0x00006400000c000b */
[----:B01----:R-:W-:Y:S05]  /*3740*/  ENDCOLLECTIVE ;  /* 0x000000000000791b */ /* 0x003fea0003800000 */
.L_x_48:
[----:B------:R-:W-:Y:S05]  /*3750*/  BRA `(.L_x_49) ;  /* 0xffffffe000887947 */ /* 0x000fea000383ffff */
.L_x_36:
[----:B------:R-:W-:Y:S01]  /*3760*/  BSSY B1, `(.L_x_50) ;  /* 0x0000007000017945 */ /* 0x000fe20003800000 */
[----:B------:R-:W-:Y:S01]  /*3770*/  IMAD.MOV.U32 R12, RZ, RZ, 0x10 ;  /* 0x00000010ff0c7424 */ /* 0x000fe200078e00ff */
[----:B------:R-:W-:Y:S02]  /*3780*/  MOV R11, 0x1f ;  /* 0x0000001f000b7802 */ /* 0x000fe40000000f00 */
[----:B------:R-:W-:-:S07]  /*3790*/  MOV R15, 0xffffffff ;  /* 0xffffffff000f7802 */ /* 0x000fce0000000f00 */
[----:B------:R-:W-:Y:S05]  /*37a0*/  WARPSYNC.COLLECTIVE R15, `(.L_x_51) ;  /* 0x000000000f087348 */ /* 0x000fea0003c00000 */
[----:B------:R0:W1:Y:S02]  /*37b0*/  SHFL.BFLY P6, R14, R13, R12, R11 ;  /* 0x0c00000c0d0e7389 */ /* 0x00006400000c000b */
[----:B01----:R-:W-:Y:S05]  /*37c0*/  ENDCOLLECTIVE ;  /* 0x000000000000791b */ /* 0x003fea0003800000 */
.L_x_51:
[----:B------:R-:W-:Y:S05]  /*37d0*/  BSYNC B1 ;  /* 0x0000000000017941 */ /* 0x000fea0003800000 */
.L_x_50:
[----:B------:R-:W-:Y:S02]  /*37e0*/  HFMA2 R12, -RZ, RZ, 0, 4.76837158203125e-07 ;  /* 0x00000008ff0c7431 */ /* 0x000fe400000001ff */
[----:B------:R-:W-:Y:S01]  /*37f0*/  FADD R13, R14, R13 ;  /* 0x0000000d0e0d7221 */ /* 0x000fe20000000000 */
[----:B------:R-:W-:Y:S01]  /*3800*/  IMAD.MOV.U32 R11, RZ, RZ, 0x1f ;  /* 0x0000001fff0b7424 */ /* 0x000fe200078e00ff */
[----:B------:R-:W-:-:S07]  /*3810*/  MOV R15, 0xffffffff ;  /* 0xffffffff000f7802 */ /* 0x000fce0000000f00 */
[----:B------:R-:W-:Y:S05]  /*3820*/  WARPSYNC.COLLECTIVE R15, `(.L_x_52) ;  /* 0x000000000f087348 */ /* 0x000fea0003c00000 */
[----:B------:R0:W1:Y:S02]  /*3830*/  SHFL.BFLY P6, R14, R13, R12, R11 ;  /* 0x0c00000c0d0e7389 */ /* 0x00006400000c000b */
[----:B01----:R-:W-:Y:S05]  /*3840*/  ENDCOLLECTIVE ;  /* 0x000000000000791b */ /* 0x003fea0003800000 */
.L_x_52:
[----:B------:R-:W-:Y:S02]  /*3850*/  HFMA2 R12, -RZ, RZ, 0, 2.384185791015625e-07 ;  /* 0x00000004ff0c7431 */ /* 0x000fe400000001ff */
[----:B------:R-:W-:-:S05]  /*3860*/  FADD R8, R13, R14 ;  /* 0x0000000e0d087221 */ /* 0x000fca0000000000 */
[----:B------:R-:W-:-:S07]  /*3870*/  MOV R13, R8 ;  /* 0x00000008000d7202 */ /* 0x000fce0000000f00 */
[----:B------:R-:W-:Y:S05]  /*3880*/  WARPSYNC.COLLECTIVE R15, `(.L_x_53) ;  /* 0x000000000f087348 */ /* 0x000fea0003c00000 */
[----:B------:R0:W1:Y:S02]  /*3890*/  SHFL.BFLY P6, R14, R13, R12, R11 ;  /* 0x0c00000c0d0e7389 */ /* 0x00006400000c000b */
[----:B01----:R-:W-:Y:S05]  /*38a0*/  ENDCOLLECTIVE ;  /* 0x000000000000791b */ /* 0x003fea0003800000 */
.L_x_53:
[----:B------:R-:W-:Y:S01]  /*38b0*/  MOV R12, 0x2 ;  /* 0x00000002000c7802 */ /* 0x000fe20000000f00 */
[----:B------:R-:W-:-:S04]  /*38c0*/  FADD R9, R8, R14 ;  /* 0x0000000e08097221 */ /* 0x000fc80000000000 */
[----:B------:R-:W-:-:S07]  /*38d0*/  IMAD.MOV.U32 R13, RZ, RZ, R9 ;  /* 0x000000ffff0d7224 */ /* 0x000fce00078e0009 */
[----:B------:R-:W-:Y:S05]  /*38e0*/  WARPSYNC.COLLECTIVE R15, `(.L_x_54) ;  /* 0x000000000f087348 */ /* 0x000fea0003c00000 */
[----:B------:R0:W1:Y:S02]  /*38f0*/  SHFL.BFLY P6, R14, R13, R12, R11 ;  /* 0x0c00000c0d0e7389 */ /* 0x00006400000c000b */
[----:B01----:R-:W-:Y:S05]  /*3900*/  ENDCOLLECTIVE ;  /* 0x000000000000791b */ /* 0x003fea0003800000 */
.L_x_54:
[----:B------:R-:W-:Y:S02]  /*3910*/  HFMA2 R12, -RZ, RZ, 0, 5.9604644775390625e-08 ;  /* 0x00000001ff0c7431 */ /* 0x000fe400000001ff */
[----:B------:R-:W-:-:S05]  /*3920*/  FADD R10, R9, R14 ;  /* 0x0000000e090a7221 */ /* 0x000fca0000000000 */
[----:B------:R-:W-:-:S07]  /*3930*/  MOV R13, R10 ;  /* 0x0000000a000d7202 */ /* 0x000fce0000000f00 */
[----:B------:R-:W-:Y:S05]  /*3940*/  WARPSYNC.COLLECTIVE R15, `(.L_x_55) ;  /* 0x000000000f087348 */ /* 0x000fea0003c00000 */
[----:B------:R0:W1:Y:S02]  /*3950*/  SHFL.BFLY P6, R14, R13, R12, R11 ;  /* 0x0c00000c0d0e7389 */ /* 0x00006400000c000b */
[----:B01----:R-:W-:Y:S05]  /*3960*/  ENDCOLLECTIVE ;  /* 0x000000000000791b */ /* 0x003fea0003800000 */
.L_x_55:
[----:B------:R-:W-:Y:S01]  /*3970*/  HFMA2 R12, -RZ, RZ, 0, 9.5367431640625e-07 ;  /* 0x00000010ff0c7431 */ /* 0x000fe200000001ff */
[----:B------:R-:W-:Y:S01]  /*3980*/  MOV R13, R0 ;  /* 0x00000000000d7202 */ /* 0x000fe20000000f00 */
[----:B------:R-:W-:-:S07]  /*3990*/  IMAD.MOV.U32 R23, RZ, RZ, R14 ;  /* 0x000000ffff177224 */ /* 0x000fce00078e000e */
[----:B------:R-:W-:Y:S05]  /*39a0*/  WARPSYNC.COLLECTIVE R15, `(.L_x_56) ;  /* 0x000000000f087348 */ /* 0x000fea0003c00000 */
[----:B------:R0:W1:Y:S02]  /*39b0*/  SHFL.BFLY P6, R14, R13, R12, R11 ;  /* 0x0c00000c0d0e7389 */ /* 0x00006400000c000b */
[----:B01----:R-:W-:Y:S05]  /*39c0*/  ENDCOLLECTIVE ;  /* 0x000000000000791b */ /* 0x003fea0003800000 */
.L_x_56:
[----:B------:R-:W-:Y:S01]  /*39d0*/  FADD R23, R10, R23 ;  /* 0x000000170a177221 */ /* 0x000fe20000000000 */
[----:B------:R-:W-:Y:S01]  /*39e0*/  HFMA2 R12, -RZ, RZ, 0, 4.76837158203125e-07 ;  /* 0x00000008ff0c7431 */ /* 0x000fe200000001ff */
[----:B------:R-:W-:-:S05]  /*39f0*/  MOV R9, R14 ;  /* 0x0000000e00097202 */ /* 0x000fca0000000f00 */
[----:B------:R-:W-:-:S04]  /*3a00*/  FADD R22, R9, R0 ;  /* 0x0000000009167221 */ /* 0x000fc80000000000 */
[----:B------:R-:W-:-:S07]  /*3a10*/  IMAD.MOV.U32 R13, RZ, RZ, R22 ;  /* 0x000000ffff0d7224 */ /* 0x000fce00078e0016 */
[----:B------:R-:W-:Y:S05]  /*3a20*/  WARPSYNC.COLLECTIVE R15, `(.L_x_57) ;  /* 0x000000000f087348 */ /* 0x000fea0003c00000 */
[----:B------:R0:W1:Y:S02]  /*3a30*/  SHFL.BFLY P6, R14, R13, R12, R11 ;  /* 0x0c00000c0d0e7389 */ /* 0x00006400000c000b */
[----:B01----:R-:W-:Y:S05]  /*3a40*/  ENDCOLLECTIVE ;  /* 0x000000000000791b */ /* 0x003fea0003800000 */
.L_x_57:
[----:B------:R-:W-:Y:S01]  /*3a50*/  IMAD.MOV.U32 R12, RZ, RZ, 0x4 ;  /* 0x00000004ff0c7424 */ /* 0x000fe200078e00ff */
[----:B------:R-:W-:-:S05]  /*3a60*/  MOV R9, R14 ;  /* 0x0000000e00097202 */ /* 0x000fca0000000f00 */
[----:B------:R-:W-:-:S05]  /*3a70*/  FADD R24, R22, R9 ;  /* 0x0000000916187221 */ /* 0x000fca0000000000 */
[----:B------:R-:W-:-:S07]  /*3a80*/  MOV R13, R24 ;  /* 0x00000018000d7202 */ /* 0x000fce0000000f00 */
[----:B------:R-:W-:Y:S05]  /*3a90*/  WARPSYNC.COLLECTIVE R15, `(.L_x_58) ;  /* 0x000000000f087348 */ /* 0x000fea0003c00000 */
[----:B------:R0:W1:Y:S02]  /*3aa0*/  SHFL.BFLY P6, R14, R13, R12, R11 ;  /* 0x0c00000c0d0e7389 */ /* 0x00006400000c000b */
[----:B01----:R-:W-:Y:S05]  /*3ab0*/  ENDCOLLECTIVE ;  /* 0x000000000000791b */ /* 0x003fea0003800000 */
.L_x_58:
[----:B------:R-:W-:Y:S01]  /*3ac0*/  HFMA2 R12, -RZ, RZ, 0, 1.1920928955078125e-07 ;  /* 0x00000002ff0c7431 */ /* 0x000fe200000001ff */
[----:B------:R-:W-:-:S05]  /*3ad0*/  MOV R25, R14 ;  /* 0x0000000e00197202 */ /* 0x000fca0000000f00 */
[----:B------:R-:W-:-:S05]  /*3ae0*/  FADD R25, R24, R25 ;  /* 0x0000001918197221 */ /* 0x000fca0000000000 */
[----:B------:R-:W-:-:S07]  /*3af0*/  MOV R13, R25 ;  /* 0x00000019000d7202 */ /* 0x000fce0000000f00 */
[----:B------:R-:W-:Y:S05]  /*3b00*/  WARPSYNC.COLLECTIVE R15, `(.L_x_59) ;  /* 0x000000000f087348 */ /* 0x000fea0003c00000 */
[----:B------:R0:W1:Y:S02]  /*3b10*/  SHFL.BFLY P6, R14, R13, R12, R11 ;  /* 0x0c00000c0d0e7389 */ /* 0x00006400000c000b */
[----:B01----:R-:W-:Y:S05]  /*3b20*/  ENDCOLLECTIVE ;  /* 0x000000000000791b */ /* 0x003fea0003800000 */
.L_x_59:
[----:B------:R-:W-:Y:S02]  /*3b30*/  HFMA2 R12, -RZ, RZ, 0, 5.9604644775390625e-08 ;  /* 0x00000001ff0c7431 */ /* 0x000fe400000001ff */
[----:B------:R-:W-:-:S04]  /*3b40*/  IMAD.MOV.U32 R0, RZ, RZ, R14 ;  /* 0x000000ffff007224 */ /* 0x000fc800078e000e */
[----:B------:R-:W-:-:S05]  /*3b50*/  FADD R0, R25, R0 ;  /* 0x0000000019007221 */ /* 0x000fca0000000000 */
[----:B------:R-:W-:-:S07]  /*3b60*/  MOV R13, R0 ;  /* 0x00000000000d7202 */ /* 0x000fce0000000f00 */
[----:B------:R-:W-:Y:S05]  /*3b70*/  WARPSYNC.COLLECTIVE R15, `(.L_x_60) ;  /* 0x000000000f087348 */ /* 0x000fea0003c00000 */
[----:B------:R0:W1:Y:S02]  /*3b80*/  SHFL.BFLY P6, R14, R13, R12, R11 ;  /* 0x0c00000c0d0e7389 */ /* 0x00006400000c000b */
[----:B01----:R-:W-:Y:S05]  /*3b90*/  ENDCOLLECTIVE ;  /* 0x000000000000791b */ /* 0x003fea0003800000 */
.L_x_60:
[----:B------:R-:W-:Y:S05]  /*3ba0*/  BRA `(.L_x_61) ;  /* 0xfffffff400787947 */ /* 0x000fea000383ffff */
        .weak           $__internal_0_$__cuda_sm3x_div_rn_noftz_f32_slowpath
        .type           $__internal_0_$__cuda_sm3x_div_rn_noftz_f32_slowpath,@function
        .size           $__internal_0_$__cuda_sm3x_div_rn_noftz_f32_slowpath,(.L_x_94 - $__internal_0_$__cuda_sm3x_div_rn_noftz_f32_slowpath)
$__internal_0_$__cuda_sm3x_div_rn_noftz_f32_slowpath:
[----:B------:R-:W-:Y:S01]  /*3bb0*/  SHF.R.U32.HI R7, RZ, 0x17, R3 ;  /* 0x00000017ff077819 */ /* 0x000fe20000011603 */
[----:B------:R-:W-:Y:S01]  /*3bc0*/  BSSY.RECONVERGENT B2, `(.L_x_62) ;  /* 0x0000063000027945 */ /* 0x000fe20003800200 */
[----:B------:R-:W-:Y:S02]  /*3bd0*/  SHF.R.U32.HI R5, RZ, 0x17, R2 ;  /* 0x00000017ff057819 */ /* 0x000fe40000011602 */
[----:B------:R-:W-:Y:S02]  /*3be0*/  LOP3.LUT R7, R7, 0xff, RZ, 0xc0, !PT ;  /* 0x000000ff07077812 */ /* 0x000fe400078ec0ff */
[----:B------:R-:W-:Y:S02]  /*3bf0*/  LOP3.LUT R12, R5, 0xff, RZ, 0xc0, !PT ;  /* 0x000000ff050c7812 */ /* 0x000fe400078ec0ff */
[----:B------:R-:W-:Y:S02]  /*3c00*/  IADD3 R11, PT, PT, R7, -0x1, RZ ;  /* 0xffffffff070b7810 */ /* 0x000fe40007ffe0ff */
[----:B------:R-:W-:Y:S01]  /*3c10*/  MOV R9, R3 ;  /* 0x0000000300097202 */ /* 0x000fe20000000f00 */
[----:B------:R-:W-:Y:S01]  /*3c20*/  VIADD R10, R12, 0xffffffff ;  /* 0xffffffff0c0a7836 */ /* 0x000fe20000000000 */
[----:B------:R-:W-:-:S04]  /*3c30*/  ISETP.GT.U32.AND P0, PT, R11, 0xfd, PT ;  /* 0x000000fd0b00780c */ /* 0x000fc80003f04070 */
[----:B------:R-:W-:-:S13]  /*3c40*/  ISETP.GT.U32.OR P0, PT, R10, 0xfd, P0 ;  /* 0x000000fd0a00780c */ /* 0x000fda0000704470 */
[----:B------:R-:W-:Y:S01]  /*3c50*/  @!P0 MOV R5, RZ ;  /* 0x000000ff00058202 */ /* 0x000fe20000000f00 */
[----:B------:R-:W-:Y:S06]  /*3c60*/  @!P0 BRA `(.L_x_63) ;  /* 0x00000000005c8947 */ /* 0x000fec0003800000 */
[----:B------:R-:W-:Y:S02]  /*3c70*/  FSETP.GTU.FTZ.AND P0, PT, |R2|, +INF , PT ;  /* 0x7f8000000200780b */ /* 0x000fe40003f1c200 */
[----:B------:R-:W-:-:S04]  /*3c80*/  FSETP.GTU.FTZ.AND P1, PT, |R3|, +INF , PT ;  /* 0x7f8000000300780b */ /* 0x000fc80003f3c200 */
[----:B------:R-:W-:-:S13]  /*3c90*/  PLOP3.LUT P0, PT, P0, P1, PT, 0xf8, 0x8f ;  /* 0x00000000008f781c */ /* 0x000fda0000703f70 */
[----:B------:R-:W-:Y:S05]  /*3ca0*/  @P0 BRA `(.L_x_64) ;  /* 0x00000004004c0947 */ /* 0x000fea0003800000 */
[----:B------:R-:W-:-:S13]  /*3cb0*/  LOP3.LUT P0, RZ, R9, 0x7fffffff, R2, 0xc8, !PT ;  /* 0x7fffffff09ff7812 */ /* 0x000fda000780c802 */
[----:B------:R-:W-:Y:S05]  /*3cc0*/  @!P0 BRA `(.L_x_65) ;  /* 0x00000004003c8947 */ /* 0x000fea0003800000 */
[C---:B------:R-:W-:Y:S02]  /*3cd0*/  FSETP.NEU.FTZ.AND P1, PT, |R2|.reuse, +INF , PT ;  /* 0x7f8000000200780b */ /* 0x040fe40003f3d200 */
[----:B------:R-:W-:Y:S02]  /*3ce0*/  FSETP.NEU.FTZ.AND P2, PT, |R3|, +INF , PT ;  /* 0x7f8000000300780b */ /* 0x000fe40003f5d200 */
[----:B------:R-:W-:-:S11]  /*3cf0*/  FSETP.NEU.FTZ.AND P0, PT, |R2|, +INF , PT ;  /* 0x7f8000000200780b */ /* 0x000fd60003f1d200 */
[----:B------:R-:W-:Y:S05]  /*3d00*/  @!P2 BRA !P1, `(.L_x_65) ;  /* 0x00000004002ca947 */ /* 0x000fea0004800000 */
[----:B------:R-:W-:-:S04]  /*3d10*/  LOP3.LUT P1, RZ, R2, 0x7fffffff, RZ, 0xc0, !PT ;  /* 0x7fffffff02ff7812 */ /* 0x000fc8000782c0ff */
[----:B------:R-:W-:-:S13]  /*3d20*/  PLOP3.LUT P1, PT, P2, P1, PT, 0x2f, 0xf2 ;  /* 0x0000000000f2781c */ /* 0x000fda0001722577 */
[----:B------:R-:W-:Y:S05]  /*3d30*/  @P1 BRA `(.L_x_66) ;  /* 0x0000000400181947 */ /* 0x000fea0003800000 */
[----:B------:R-:W-:-:S04]  /*3d40*/  LOP3.LUT P1, RZ, R9, 0x7fffffff, RZ, 0xc0, !PT ;  /* 0x7fffffff09ff7812 */ /* 0x000fc8000782c0ff */
[----:B------:R-:W-:-:S13]  /*3d50*/  PLOP3.LUT P0, PT, P0, P1, PT, 0x2f, 0xf2 ;  /* 0x0000000000f2781c */ /* 0x000fda0000702577 */
[----:B------:R-:W-:Y:S05]  /*3d60*/  @P0 BRA `(.L_x_67) ;  /* 0x0000000400000947 */ /* 0x000fea0003800000 */
[----:B------:R-:W-:Y:S02]  /*3d70*/  ISETP.GE.AND P0, PT, R10, RZ, PT ;  /* 0x000000ff0a00720c */ /* 0x000fe40003f06270 */
[----:B------:R-:W-:-:S11]  /*3d80*/  ISETP.GE.AND P1, PT, R11, RZ, PT ;  /* 0x000000ff0b00720c */ /* 0x000fd60003f26270 */
[----:B------:R-:W-:Y:S01]  /*3d90*/  @P0 MOV R5, RZ ;  /* 0x000000ff00050202 */ /* 0x000fe20000000f00 */
[----:B------:R-:W-:Y:S02]  /*3da0*/  @!P0 IMAD.MOV.U32 R5, RZ, RZ, -0x40 ;  /* 0xffffffc0ff058424 */ /* 0x000fe400078e00ff */
[----:B------:R-:W-:Y:S01]  /*3db0*/  @!P0 FFMA R2, R2, 1.84467440737095516160e+19, RZ ;  /* 0x5f80000002028823 */ /* 0x000fe200000000ff */
[----:B------:R-:W-:Y:S02]  /*3dc0*/  @!P1 FFMA R9, R3, 1.84467440737095516160e+19, RZ ;  /* 0x5f80000003099823 */ /* 0x000fe400000000ff */
[----:B------:R-:W-:-:S07]  /*3dd0*/  @!P1 IADD3 R5, PT, PT, R5, 0x40, RZ ;  /* 0x0000004005059810 */ /* 0x000fce0007ffe0ff */
.L_x_63:
[----:B------:R-:W-:Y:S01]  /*3de0*/  LEA R10, R7, 0xc0800000, 0x17 ;  /* 0xc0800000070a7811 */ /* 0x000fe200078eb8ff */
[----:B------:R-:W-:Y:S03]  /*3df0*/  BSSY.RECONVERGENT B3, `(.L_x_68) ;  /* 0x0000036000037945 */ /* 0x000fe60003800200 */
[----:B------:R-:W-:Y:S02]  /*3e00*/  IADD3 R10, PT, PT, -R10, R9, RZ ;  /* 0x000000090a0a7210 */ /* 0x000fe40007ffe1ff */
[----:B------:R-:W-:Y:S02]  /*3e10*/  IADD3 R9, PT, PT, R12, -0x7f, RZ ;  /* 0xffffff810c097810 */ /* 0x000fe40007ffe0ff */
[----:B------:R0:W1:Y:S01]  /*3e20*/  MUFU.RCP R11, R10 ;  /* 0x0000000a000b7308 */ /* 0x0000620000001000 */
[----:B------:R-:W-:Y:S02]  /*3e30*/  FADD.FTZ R13, -R10, -RZ ;  /* 0x800000ff0a0d7221 */ /* 0x000fe40000010100 */
[C---:B------:R-:W-:Y:S01]  /*3e40*/  IMAD R2, R9.reuse, -0x800000, R2 ;  /* 0xff80000009027824 */ /* 0x040fe200078e0202 */
[----:B0-----:R-:W-:-:S05]  /*3e50*/  IADD3 R10, PT, PT, R9, 0x7f, -R7 ;  /* 0x0000007f090a7810 */ /* 0x001fca0007ffe807 */
[----:B------:R-:W-:Y:S02]  /*3e60*/  IMAD.IADD R10, R10, 0x1, R5 ;  /* 0x000000010a0a7824 */ /* 0x000fe400078e0205 */
[----:B-1----:R-:W-:-:S04]  /*3e70*/  FFMA R12, R11, R13, 1 ;  /* 0x3f8000000b0c7423 */ /* 0x002fc8000000000d */
[----:B------:R-:W-:-:S04]  /*3e80*/  FFMA R14, R11, R12, R11 ;  /* 0x0000000c0b0e7223 */ /* 0x000fc8000000000b */
[----:B------:R-:W-:-:S04]  /*3e90*/  FFMA R11, R2, R14, RZ ;  /* 0x0000000e020b7223 */ /* 0x000fc800000000ff */
[----:B------:R-:W-:-:S04]  /*3ea0*/  FFMA R12, R13, R11, R2 ;  /* 0x0000000b0d0c7223 */ /* 0x000fc80000000002 */
[----:B------:R-:W-:-:S04]  /*3eb0*/  FFMA R11, R14, R12, R11 ;  /* 0x0000000c0e0b7223 */ /* 0x000fc8000000000b */
[----:B------:R-:W-:-:S04]  /*3ec0*/  FFMA R12, R13, R11, R2 ;  /* 0x0000000b0d0c7223 */ /* 0x000fc80000000002 */
[----:B------:R-:W-:-:S05]  /*3ed0*/  FFMA R2, R14, R12, R11 ;  /* 0x0000000c0e027223 */ /* 0x000fca000000000b */
[----:B------:R-:W-:-:S04]  /*3ee0*/  SHF.R.U32.HI R7, RZ, 0x17, R2 ;  /* 0x00000017ff077819 */ /* 0x000fc80000011602 */
[----:B------:R-:W-:-:S04]  /*3ef0*/  LOP3.LUT R7, R7, 0xff, RZ, 0xc0, !PT ;  /* 0x000000ff07077812 */ /* 0x000fc800078ec0ff */
[----:B------:R-:W-:-:S04]  /*3f00*/  IADD3 R9, PT, PT, R7, R10, RZ ;  /* 0x0000000a07097210 */ /* 0x000fc80007ffe0ff */
[----:B------:R-:W-:-:S04]  /*3f10*/  IADD3 R5, PT, PT, R9, -0x1, RZ ;  /* 0xffffffff09057810 */ /* 0x000fc80007ffe0ff */
[----:B------:R-:W-:-:S13]  /*3f20*/  ISETP.GE.U32.AND P0, PT, R5, 0xfe, PT ;  /* 0x000000fe0500780c */ /* 0x000fda0003f06070 */
[----:B------:R-:W-:Y:S05]  /*3f30*/  @!P0 BRA `(.L_x_69) ;  /* 0x0000000000808947 */ /* 0x000fea0003800000 */
[----:B------:R-:W-:-:S13]  /*3f40*/  ISETP.GT.AND P0, PT, R9, 0xfe, PT ;  /* 0x000000fe0900780c */ /* 0x000fda0003f04270 */
[----:B------:R-:W-:Y:S05]  /*3f50*/  @P0 BRA `(.L_x_70) ;  /* 0x00000000006c0947 */ /* 0x000fea0003800000 */
[----:B------:R-:W-:-:S13]  /*3f60*/  ISETP.GE.AND P0, PT, R9, 0x1, PT ;  /* 0x000000010900780c */ /* 0x000fda0003f06270 */
[----:B------:R-:W-:Y:S05]  /*3f70*/  @P0 BRA `(.L_x_71) ;  /* 0x0000000000740947 */ /* 0x000fea0003800000 */
[----:B------:R-:W-:Y:S02]  /*3f80*/  ISETP.GE.AND P0, PT, R9, -0x18, PT ;  /* 0xffffffe80900780c */ /* 0x000fe40003f06270 */
[----:B------:R-:W-:-:S11]  /*3f90*/  LOP3.LUT R2, R2, 0x80000000, RZ, 0xc0, !PT ;  /* 0x8000000002027812 */ /* 0x000fd600078ec0ff */
[----:B------:R-:W-:Y:S05]  /*3fa0*/  @!P0 BRA `(.L_x_71) ;  /* 0x0000000000688947 */ /* 0x000fea0003800000 */
[CCC-:B------:R-:W-:Y:S01]  /*3fb0*/  FFMA.RZ R5, R14.reuse, R12.reuse, R11.reuse ;  /* 0x0000000c0e057223 */ /* 0x1c0fe2000000c00b */
[CCC-:B------:R-:W-:Y:S01]  /*3fc0*/  FFMA.RM R10, R14.reuse, R12.reuse, R11.reuse ;  /* 0x0000000c0e0a7223 */ /* 0x1c0fe2000000400b */
[C---:B------:R-:W-:Y:S02]  /*3fd0*/  ISETP.NE.AND P2, PT, R9.reuse, RZ, PT ;  /* 0x000000ff0900720c */ /* 0x040fe40003f45270 */
[----:B------:R-:W-:Y:S02]  /*3fe0*/  ISETP.NE.AND P1, PT, R9, RZ, PT ;  /* 0x000000ff0900720c */ /* 0x000fe40003f25270 */
[----:B------:R-:W-:Y:S01]  /*3ff0*/  LOP3.LUT R7, R5, 0x7fffff, RZ, 0xc0, !PT ;  /* 0x007fffff05077812 */ /* 0x000fe200078ec0ff */
[----:B------:R-:W-:Y:S01]  /*4000*/  FFMA.RP R5, R14, R12, R11 ;  /* 0x0000000c0e057223 */ /* 0x000fe2000000800b */
[----:B------:R-:W-:Y:S01]  /*4010*/  IADD3 R12, PT, PT, R9, 0x20, RZ ;  /* 0x00000020090c7810 */ /* 0x000fe20007ffe0ff */
[----:B------:R-:W-:Y:S01]  /*4020*/  IMAD.MOV R9, RZ, RZ, -R9 ;  /* 0x000000ffff097224 */ /* 0x000fe200078e0a09 */
[----:B------:R-:W-:-:S02]  /*4030*/  LOP3.LUT R7, R7, 0x800000, RZ, 0xfc, !PT ;  /* 0x0080000007077812 */ /* 0x000fc400078efcff */
[----:B------:R-:W-:Y:S02]  /*4040*/  FSETP.NEU.FTZ.AND P0, PT, R5, R10, PT ;  /* 0x0000000a0500720b */ /* 0x000fe40003f1d000 */
[----:B------:R-:W-:Y:S02]  /*4050*/  SHF.L.U32 R12, R7, R12, RZ ;  /* 0x0000000c070c7219 */ /* 0x000fe400000006ff */
[----:B------:R-:W-:Y:S02]  /*4060*/  SEL R10, R9, RZ, P2 ;  /* 0x000000ff090a7207 */ /* 0x000fe40001000000 */
[----:B------:R-:W-:Y:S02]  /*4070*/  ISETP.NE.AND P1, PT, R12, RZ, P1 ;  /* 0x000000ff0c00720c */ /* 0x000fe40000f25270 */
[----:B------:R-:W-:Y:S02]  /*4080*/  SHF.R.U32.HI R10, RZ, R10, R7 ;  /* 0x0000000aff0a7219 */ /* 0x000fe40000011607 */
[----:B------:R-:W-:-:S02]  /*4090*/  PLOP3.LUT P0, PT, P0, P1, PT, 0xf8, 0x8f ;  /* 0x00000000008f781c */ /* 0x000fc40000703f70 */
[----:B------:R-:W-:Y:S02]  /*40a0*/  SHF.R.U32.HI R12, RZ, 0x1, R10 ;  /* 0x00000001ff0c7819 */ /* 0x000fe4000001160a */
[----:B------:R-:W-:-:S04]  /*40b0*/  SEL R5, RZ, 0x1, !P0 ;  /* 0x00000001ff057807 */ /* 0x000fc80004000000 */
[----:B------:R-:W-:-:S04]  /*40c0*/  LOP3.LUT R5, R5, 0x1, R12, 0xf8, !PT ;  /* 0x0000000105057812 */ /* 0x000fc800078ef80c */
[----:B------:R-:W-:-:S04]  /*40d0*/  LOP3.LUT R5, R5, R10, RZ, 0xc0, !PT ;  /* 0x0000000a05057212 */ /* 0x000fc800078ec0ff */
[----:B------:R-:W-:-:S04]  /*40e0*/  IADD3 R5, PT, PT, R12, R5, RZ ;  /* 0x000000050c057210 */ /* 0x000fc80007ffe0ff */
[----:B------:R-:W-:Y:S01]  /*40f0*/  LOP3.LUT R2, R5, R2, RZ, 0xfc, !PT ;  /* 0x0000000205027212 */ /* 0x000fe200078efcff */
[----:B------:R-:W-:Y:S06]  /*4100*/  BRA `(.L_x_71) ;  /* 0x0000000000107947 */ /* 0x000fec0003800000 */
.L_x_70:
[----:B------:R-:W-:-:S04]  /*4110*/  LOP3.LUT R2, R2, 0x80000000, RZ, 0xc0, !PT ;  /* 0x8000000002027812 */ /* 0x000fc800078ec0ff */
[----:B------:R-:W-:Y:S01]  /*4120*/  LOP3.LUT R2, R2, 0x7f800000, RZ, 0xfc, !PT ;  /* 0x7f80000002027812 */ /* 0x000fe200078efcff */
[----:B------:R-:W-:Y:S06]  /*4130*/  BRA `(.L_x_71) ;  /* 0x0000000000047947 */ /* 0x000fec0003800000 */
.L_x_69:
[----:B------:R-:W-:-:S07]  /*4140*/  LEA R2, R10, R2, 0x17 ;  /* 0x000000020a027211 */ /* 0x000fce00078eb8ff */
.L_x_71:
[----:B------:R-:W-:Y:S05]  /*4150*/  BSYNC.RECONVERGENT B3 ;  /* 0x0000000000037941 */ /* 0x000fea0003800200 */
.L_x_68:
[----:B------:R-:W-:Y:S05]  /*4160*/  BRA `(.L_x_72) ;  /* 0x0000000000207947 */ /* 0x000fea0003800000 */
.L_x_67:
[----:B------:R-:W-:-:S04]  /*4170*/  LOP3.LUT R2, R9, 0x80000000, R2, 0x48, !PT ;  /* 0x8000000009027812 */ /* 0x000fc800078e4802 */
[----:B------:R-:W-:Y:S01]  /*4180*/  LOP3.LUT R2, R2, 0x7f800000, RZ, 0xfc, !PT ;  /* 0x7f80000002027812 */ /* 0x000fe200078efcff */
[----:B------:R-:W-:Y:S06]  /*4190*/  BRA `(.L_x_72) ;  /* 0x0000000000147947 */ /* 0x000fec0003800000 */
.L_x_66:
[----:B------:R-:W-:Y:S01]  /*41a0*/  LOP3.LUT R2, R9, 0x80000000, R2, 0x48, !PT ;  /* 0x8000000009027812 */ /* 0x000fe200078e4802 */
[----:B------:R-:W-:Y:S06]  /*41b0*/  BRA `(.L_x_72) ;  /* 0x00000000000c7947 */ /* 0x000fec0003800000 */
.L_x_65:
[----:B------:R-:W0:Y:S01]  /*41c0*/  MUFU.RSQ R2, -QNAN ;  /* 0xffc0000000027908 */ /* 0x000e220000001400 */
[----:B------:R-:W-:Y:S05]  /*41d0*/  BRA `(.L_x_72) ;  /* 0x0000000000047947 */ /* 0x000fea0003800000 */
.L_x_64:
[----:B------:R-:W-:-:S07]  /*41e0*/  FADD.FTZ R2, R2, R3 ;  /* 0x0000000302027221 */ /* 0x000fce0000010000 */
.L_x_72:
[----:B------:R-:W-:Y:S05]  /*41f0*/  BSYNC.RECONVERGENT B2 ;  /* 0x0000000000027941 */ /* 0x000fea0003800200 */
.L_x_62:
[----:B------:R-:W-:-:S04]  /*4200*/  HFMA2 R7, -RZ, RZ, 0, 0 ;  /* 0x00000000ff077431 */ /* 0x000fc800000001ff */
[----:B0-----:R-:W-:Y:S05]  /*4210*/  RET.REL.NODEC R6 `(groupnorm_backward_kernel) ;  /* 0xffffffbc06787950 */ /* 0x001fea0003c3ffff */
.L_x_73:
[----:B------:R-:W-:-:S00]  /*4220*/  BRA `(.L_x_73) ;  /* 0xfffffffc00fc7947 */ /* 0x000fc0000383ffff */
[----:B------:R-:W-:-:S00]  /*4230*/  NOP ;  /* 0x0000000000007918 */ /* 0x000fc00000000000 */
        /* <DEDUP_REMOVED lines=12> */
.L_x_94:


//--------------------- .text.groupnorm_forward_kernel --------------------------
	.section	.text.groupnorm_forward_kernel,"ax",@progbits
	.align	128
        .global         groupnorm_forward_kernel
        .type           groupnorm_forward_kernel,@function
        .size           groupnorm_forward_kernel,(.L_x_95 - groupnorm_forward_kernel)
        .other          groupnorm_forward_kernel,@"STO_CUDA_ENTRY STV_DEFAULT"
groupnorm_forward_kernel:
.text.groupnorm_forward_kernel:
[----:B------:R-:W-:Y:S01]  /*0000*/  LDC R1, c[0x0][0x37c] ;  /* 0x0000df00ff017b82 */ /* 0x000fe20000000800 */
[----:B------:R-:W0:Y:S01]  /*0010*/  LDCU UR6, c[0x0][0x3c0] ;  /* 0x00007800ff0677ac */ /* 0x000e220008000800 */
[----:B------:R-:W1:Y:S01]  /*0020*/  S2R R10, SR_CTAID.X ;  /* 0x00000000000a7919 */ /* 0x000e620000002500 */
[----:B------:R-:W-:Y:S01]  /*0030*/  BSSY.RECONVERGENT B0, `(.L_x_74) ;  /* 0x0000029000007945 */ /* 0x000fe20003800200 */
[----:B------:R-:W-:Y:S01]  /*0040*/  IMAD.MOV.U32 R9, RZ, RZ, RZ ;  /* 0x000000ffff097224 */ /* 0x000fe200078e00ff */
[----:B------:R-:W2:Y:S01]  /*0050*/  LDCU.64 UR4, c[0x0][0x3b8] ;  /* 0x00007700ff0477ac */ /* 0x000ea20008000a00 */
[----:B------:R-:W3:Y:S01]  /*0060*/  S2R R8, SR_TID.X ;  /* 0x0000000000087919 */ /* 0x000ee20000002100 */
[----:B------:R-:W4:Y:S01]  /*0070*/  LDCU.64 UR8, c[0x0][0x358] ;  /* 0x00006b00ff0877ac */ /* 0x000f220008000a00 */
[----:B------:R-:W1:Y:S01]  /*0080*/  LDCU UR10, c[0x0][0x360] ;  /* 0x00006c00ff0a77ac */ /* 0x000e620008000800 */
[----:B0-----:R-:W0:Y:S01]  /*0090*/  I2F.U32.RP R0, UR6 ;  /* 0x0000000600007d06 */ /* 0x001e220008209000 */
[----:B------:R-:W-:Y:S01]  /*00a0*/  ISETP.NE.U32.AND P1, PT, RZ, UR6, PT ;  /* 0x00000006ff007c0c */ /* 0x000fe2000bf25070 */
[----:B--2---:R-:W-:-:S06]  /*00b0*/  UIMAD UR4, UR5, UR4, URZ ;  /* 0x00000004050472a4 */ /* 0x004fcc000f8e02ff */
[----:B0-----:R-:W0:Y:S01]  /*00c0*/  MUFU.RCP R0, R0 ;  /* 0x0000000000007308 */ /* 0x001e220000001000 */
[----:B-1----:R-:W-:Y:S02]  /*00d0*/  IMAD R7, R10, UR4, RZ ;  /* 0x000000040a077c24 */ /* 0x002fe4000f8e02ff */
[----:B0-----:R-:W-:Y:S02]  /*00e0*/  VIADD R2, R0, 0xffffffe ;  /* 0x0ffffffe00027836 */ /* 0x001fe40000000000 */
[----:B------:R-:W-:-:S03]  /*00f0*/  IMAD.MOV.U32 R0, RZ, RZ, RZ ;  /* 0x000000ffff007224 */ /* 0x000fc600078e00ff */
[----:B------:R0:W1:Y:S02]  /*0100*/  F2I.FTZ.U32.TRUNC.NTZ R3, R2 ;  /* 0x0000000200037305 */ /* 0x000064000021f000 */
[----:B0-----:R-:W-:Y:S02]  /*0110*/  IMAD.MOV.U32 R2, RZ, RZ, RZ ;  /* 0x000000ffff027224 */ /* 0x001fe400078e00ff */
[----:B-1----:R-:W-:-:S04]  /*0120*/  IMAD.MOV R5, RZ, RZ, -R3 ;  /* 0x000000ffff057224 */ /* 0x002fc800078e0a03 */
[----:B------:R-:W-:-:S04]  /*0130*/  IMAD R5, R5, UR6, RZ ;  /* 0x0000000605057c24 */ /* 0x000fc8000f8e02ff */
[----:B------:R-:W-:Y:S02]  /*0140*/  IMAD.HI.U32 R3, R3, R5, R2 ;  /* 0x0000000503037227 */ /* 0x000fe400078e0002 */
[----:B------:R-:W0:Y:S04]  /*0150*/  LDC.64 R4, c[0x0][0x380] ;  /* 0x0000e000ff047b82 */ /* 0x000e280000000a00 */
[----:B------:R-:W-:-:S04]  /*0160*/  IMAD.HI.U32 R3, R3, R10, RZ ;  /* 0x0000000a03037227 */ /* 0x000fc800078e00ff */
[----:B------:R-:W-:-:S04]  /*0170*/  IMAD.MOV R3, RZ, RZ, -R3 ;  /* 0x000000ffff037224 */ /* 0x000fc800078e0a03 */
[----:B------:R-:W-:-:S05]  /*0180*/  IMAD R6, R3, UR6, R10 ;  /* 0x0000000603067c24 */ /* 0x000fca000f8e020a */
[----:B------:R-:W-:Y:S01]  /*0190*/  ISETP.GE.U32.AND P0, PT, R6, UR6, PT ;  /* 0x0000000606007c0c */ /* 0x000fe2000bf06070 */
[----:B0-----:R-:W-:-:S12]  /*01a0*/  IMAD.WIDE.U32 R4, R7, 0x4, R4 ;  /* 0x0000000407047825 */ /* 0x001fd800078e0004 */
[----:B------:R-:W-:-:S04]  /*01b0*/  @P0 IADD3 R6, PT, PT, R6, -UR6, RZ ;  /* 0x8000000606060c10 */ /* 0x000fc8000fffe0ff */
[----:B------:R-:W-:-:S13]  /*01c0*/  ISETP.GE.U32.AND P0, PT, R6, UR6, PT ;  /* 0x0000000606007c0c */ /* 0x000fda000bf06070 */
[----:B------:R-:W-:Y:S01]  /*01d0*/  @P0 VIADD R6, R6, -UR6 ;  /* 0x8000000606060c36 */ /* 0x000fe20008000000 */
[----:B---3--:R-:W-:Y:S02]  /*01e0*/  ISETP.GE.AND P0, PT, R8, UR4, PT ;  /* 0x0000000408007c0c */ /* 0x008fe4000bf06270 */
[----:B------:R-:W-:-:S05]  /*01f0*/  @!P1 LOP3.LUT R6, RZ, UR6, RZ, 0x33, !PT ;  /* 0x00000006ff069c12 */ /* 0x000fca000f8e33ff */
[----:B------:R-:W-:-:S06]  /*0200*/  IMAD R6, R6, UR5, RZ ;  /* 0x0000000506067c24 */ /* 0x000fcc000f8e02ff */
[----:B----4-:R-:W-:Y:S05]  /*0210*/  @P0 BRA `(.L_x_75) ;  /* 0x0000000000280947 */ /* 0x010fea0003800000 */
[----:B------:R-:W-:Y:S02]  /*0220*/  HFMA2 R9, -RZ, RZ, 0, 0 ;  /* 0x00000000ff097431 */ /* 0x000fe400000001ff */
[----:B------:R-:W-:Y:S02]  /*0230*/  IMAD.MOV.U32 R11, RZ, RZ, R8 ;  /* 0x000000ffff0b7224 */ /* 0x000fe400078e0008 */
[----:B------:R-:W-:-:S07]  /*0240*/  IMAD.MOV.U32 R0, RZ, RZ, RZ ;  /* 0x000000ffff007224 */ /* 0x000fce00078e00ff */
.L_x_76:
[----:B------:R-:W-:-:S06]  /*0250*/  IMAD.WIDE R2, R11, 0x4, R4 ;  /* 0x000000040b027825 */ /* 0x000fcc00078e0204 */
[----:B------:R-:W2:Y:S01]  /*0260*/  LDG.E R2, desc[UR8][R2.64] ;  /* 0x0000000802027981 */ /* 0x000ea2000c1e1900 */
[----:B------:R-:W-:-:S05]  /*0270*/  VIADD R11, R11, UR10 ;  /* 0x0000000a0b0b7c36 */ /* 0x000fca0008000000 */
[----:B------:R-:W-:Y:S01]  /*0280*/  ISETP.GE.AND P0, PT, R11, UR4, PT ;  /* 0x000000040b007c0c */ /* 0x000fe2000bf06270 */
[C---:B--2---:R-:W-:Y:S01]  /*0290*/  FADD R0, R2.reuse, R0 ;  /* 0x0000000002007221 */ /* 0x044fe20000000000 */
[----:B------:R-:W-:-:S11]  /*02a0*/  FFMA R9, R2, R2, R9 ;  /* 0x0000000202097223 */ /* 0x000fd60000000009 */
[----:B------:R-:W-:Y:S05]  /*02b0*/  @!P0 BRA `(.L_x_76) ;  /* 0xfffffffc00e48947 */ /* 0x000fea000383ffff */
.L_x_75:
[----:B------:R-:W-:Y:S05]  /*02c0*/  BSYNC.RECONVERGENT B0 ;  /* 0x0000000000007941 */ /* 0x000fea0003800200 */
.L_x_74:
[----:B------:R-:W0:Y:S01]  /*02d0*/  SHFL.BFLY PT, R3, R0, 0x10, 0x1f ;  /* 0x0e001f0000037f89 */ /* 0x000e2200000e0000 */
[----:B------:R-:W1:Y:S01]  /*02e0*/  S2UR UR7, SR_CgaCtaId ;  /* 0x00000000000779c3 */ /* 0x000e620000008800 */
[----:B------:R-:W-:Y:S01]  /*02f0*/  USHF.R.U32.HI UR5, URZ, 0x5, UR10 ;  /* 0x00000005ff057899 */ /* 0x000fe2000801160a */
[----:B------:R-:W-:Y:S01]  /*0300*/  BSSY.RECONVERGENT B0, `(.L_x_77) ;  /* 0x0000045000007945 */ /* 0x000fe20003800200 */
[----:B------:R-:W2:Y:S01]  /*0310*/  SHFL.BFLY PT, R2, R9, 0x10, 0x1f ;  /* 0x0e001f0009027f89 */ /* 0x000ea200000e0000 */
[----:B0-----:R-:W-:Y:S01]  /*0320*/  FADD R3, R3, R0 ;  /* 0x0000000003037221 */ /* 0x001fe20000000000 */
[----:B--2---:R-:W-:-:S04]  /*0330*/  FADD R12, R2, R9 ;  /* 0x00000009020c7221 */ /* 0x004fc80000000000 */
[----:B------:R-:W0:Y:S04]  /*0340*/  SHFL.BFLY PT, R2, R3, 0x8, 0x1f ;  /* 0x0d001f0003027f89 */ /* 0x000e2800000e0000 */
[----:B------:R-:W2:Y:S01]  /*0350*/  SHFL.BFLY PT, R11, R12, 0x8, 0x1f ;  /* 0x0d001f000c0b7f89 */ /* 0x000ea200000e0000 */
[----:B0-----:R-:W-:Y:S01]  /*0360*/  FADD R2, R3, R2 ;  /* 0x0000000203027221 */ /* 0x001fe20000000000 */
[----:B--2---:R-:W-:-:S04]  /*0370*/  FADD R13, R12, R11 ;  /* 0x0000000b0c0d7221 */ /* 0x004fc80000000000 */
[----:B------:R-:W0:Y:S04]  /*0380*/  SHFL.BFLY PT, R11, R2, 0x4, 0x1f ;  /* 0x0c801f00020b7f89 */ /* 0x000e2800000e0000 */
[----:B------:R-:W2:Y:S01]  /*0390*/  SHFL.BFLY PT, R14, R13, 0x4, 0x1f ;  /* 0x0c801f000d0e7f89 */ /* 0x000ea200000e0000 */
[----:B0-----:R-:W-:Y:S01]  /*03a0*/  FADD R11, R2, R11 ;  /* 0x0000000b020b7221 */ /* 0x001fe20000000000 */
[----:B------:R-:W-:Y:S01]  /*03b0*/  SHF.R.U32.HI R2, RZ, 0x3, R8 ;  /* 0x00000003ff027819 */ /* 0x000fe20000011608 */
[----:B--2---:R-:W-:-:S03]  /*03c0*/  FADD R14, R13, R14 ;  /* 0x0000000e0d0e7221 */ /* 0x004fc60000000000 */
[----:B------:R-:W0:Y:S01]  /*03d0*/  SHFL.BFLY PT, R0, R11, 0x2, 0x1f ;  /* 0x0c401f000b007f89 */ /* 0x000e2200000e0000 */
[----:B------:R-:W-:Y:S02]  /*03e0*/  LOP3.LUT R3, R2, 0x7c, RZ, 0xc0, !PT ;  /* 0x0000007c02037812 */ /* 0x000fe400078ec0ff */
[----:B------:R-:W-:Y:S01]  /*03f0*/  MOV R2, RZ ;  /* 0x000000ff00027202 */ /* 0x000fe20000000f00 */
[----:B------:R-:W2:Y:S01]  /*0400*/  SHFL.BFLY PT, R15, R14, 0x2, 0x1f ;  /* 0x0c401f000e0f7f89 */ /* 0x000ea200000e0000 */
[----:B0-----:R-:W-:Y:S01]  /*0410*/  FADD R9, R11, R0 ;  /* 0x000000000b097221 */ /* 0x001fe20000000000 */
[----:B------:R-:W-:Y:S01]  /*0420*/  LOP3.LUT R0, R8, 0x1f, RZ, 0xc0, !PT ;  /* 0x0000001f08007812 */ /* 0x000fe200078ec0ff */
[----:B--2---:R-:W-:-:S03]  /*0430*/  FADD R15, R14, R15 ;  /* 0x0000000f0e0f7221 */ /* 0x004fc60000000000 */
[----:B------:R-:W0:Y:S01]  /*0440*/  SHFL.BFLY PT, R12, R9, 0x1, 0x1f ;  /* 0x0c201f00090c7f89 */ /* 0x000e2200000e0000 */
[----:B------:R-:W-:Y:S01]  /*0450*/  ISETP.GE.U32.AND P0, PT, R0, UR5, PT ;  /* 0x0000000500007c0c */ /* 0x000fe2000bf06070 */
[----:B------:R-:W-:Y:S02]  /*0460*/  UMOV UR5, 0x400 ;  /* 0x0000040000057882 */ /* 0x000fe40000000000 */
[----:B------:R-:W2:Y:S01]  /*0470*/  SHFL.BFLY PT, R16, R15, 0x1, 0x1f ;  /* 0x0c201f000f107f89 */ /* 0x000ea200000e0000 */
[----:B------:R-:W-:Y:S02]  /*0480*/  UIADD3 UR6, UPT, UPT, UR5, 0x80, URZ ;  /* 0x0000008005067890 */ /* 0x000fe4000fffe0ff */
[----:B-1----:R-:W-:Y:S02]  /*0490*/  ULEA UR5, UR7, UR5, 0x18 ;  /* 0x0000000507057291 */ /* 0x002fe4000f8ec0ff */
[----:B------:R-:W-:-:S05]  /*04a0*/  ULEA UR6, UR7, UR6, 0x18 ;  /* 0x0000000607067291 */ /* 0x000fca000f8ec0ff */
[C---:B------:R-:W-:Y:S02]  /*04b0*/  @!P0 LEA R11, R0.reuse, UR5, 0x2 ;  /* 0x00000005000b8c11 */ /* 0x040fe4000f8e10ff */
[----:B------:R-:W-:Y:S01]  /*04c0*/  @!P0 LEA R0, R0, UR6, 0x2 ;  /* 0x0000000600008c11 */ /* 0x000fe2000f8e10ff */
[----:B0-----:R-:W-:Y:S01]  /*04d0*/  FADD R12, R9, R12 ;  /* 0x0000000c090c7221 */ /* 0x001fe20000000000 */
[----:B------:R-:W-:Y:S02]  /*04e0*/  IMAD.MOV.U32 R9, RZ, RZ, RZ ;  /* 0x000000ffff097224 */ /* 0x000fe400078e00ff */
[----:B--2---:R-:W-:Y:S02]  /*04f0*/  FADD R16, R15, R16 ;  /* 0x000000100f107221 */ /* 0x004fe40000000000 */
[----:B------:R-:W-:Y:S04]  /*0500*/  STS [R3+UR5], R12 ;  /* 0x0000000c03007988 */ /* 0x000fe80008000805 */
[----:B------:R-:W-:Y:S01]  /*0510*/  STS [R3+UR6], R16 ;  /* 0x0000001003007988 */ /* 0x000fe20008000806 */
[----:B------:R-:W-:Y:S06]  /*0520*/  BAR.SYNC.DEFER_BLOCKING 0x0 ;  /* 0x0000000000007b1d */ /* 0x000fec0000010000 */
[----:B------:R-:W0:Y:S04]  /*0530*/  @!P0 LDS R2, [R11] ;  /* 0x000000000b028984 */ /* 0x000e280000000800 */
[----:B------:R-:W1:Y:S04]  /*0540*/  @!P0 LDS R9, [R0] ;  /* 0x0000000000098984 */ /* 0x000e680000000800 */
[----:B0-----:R-:W0:Y:S04]  /*0550*/  SHFL.BFLY PT, R13, R2, 0x10, 0x1f ;  /* 0x0e001f00020d7f89 */ /* 0x001e2800000e0000 */
[----:B-1----:R-:W1:Y:S01]  /*0560*/  SHFL.BFLY PT, R18, R9, 0x10, 0x1f ;  /* 0x0e001f0009127f89 */ /* 0x002e6200000e0000 */
        /* <DEDUP_REMOVED lines=13> */
[----:B------:R-:W-:Y:S01]  /*0640*/  I2FP.F32.S32 R3, UR4 ;  /* 0x0000000400037c45 */ /* 0x000fe20008201400 */
[----:B-1----:R-:W-:-:S03]  /*0650*/  FADD R11, R12, R11 ;  /* 0x0000000b0c0b7221 */ /* 0x002fc60000000000 */
[----:B------:R-:W0:Y:S01]  /*0660*/  SHFL.BFLY PT, R2, R9, 0x1, 0x1f ;  /* 0x0c201f0009027f89 */ /* 0x000e2200000e0000 */
[----:B------:R-:W1:Y:S03]  /*0670*/  MUFU.RCP R16, R3 ;  /* 0x0000000300107308 */ /* 0x000e660000001000 */
[----:B------:R-:W2:Y:S01]  /*0680*/  SHFL.BFLY PT, R14, R11, 0x1, 0x1f ;  /* 0x0c201f000b0e7f89 */ /* 0x000ea200000e0000 */
[----:B-1----:R-:W-:-:S04]  /*0690*/  FFMA R13, -R3, R16, 1 ;  /* 0x3f800000030d7423 */ /* 0x002fc80000000110 */
[----:B------:R-:W-:Y:S01]  /*06a0*/  FFMA R13, R16, R13, R16 ;  /* 0x0000000d100d7223 */ /* 0x000fe20000000010 */
[----:B0-----:R-:W-:-:S04]  /*06b0*/  FADD R2, R9, R2 ;  /* 0x0000000209027221 */ /* 0x001fc80000000000 */
[----:B------:R-:W0:Y:S01]  /*06c0*/  FCHK P0, R2, R3 ;  /* 0x0000000302007302 */ /* 0x000e220000000000 */
[----:B------:R-:W-:Y:S01]  /*06d0*/  FFMA R12, R2, R13, RZ ;  /* 0x0000000d020c7223 */ /* 0x000fe200000000ff */
[----:B--2---:R-:W-:-:S03]  /*06e0*/  FADD R0, R11, R14 ;  /* 0x0000000e0b007221 */ /* 0x004fc60000000000 */
[----:B------:R-:W-:-:S04]  /*06f0*/  FFMA R15, -R3, R12, R2 ;  /* 0x0000000c030f7223 */ /* 0x000fc80000000102 */
[----:B------:R-:W-:Y:S01]  /*0700*/  FFMA R9, R13, R15, R12 ;  /* 0x0000000f0d097223 */ /* 0x000fe2000000000c */
[----:B0-----:R-:W-:Y:S06]  /*0710*/  @!P0 BRA `(.L_x_78) ;  /* 0x00000000000c8947 */ /* 0x001fec0003800000 */
[----:B------:R-:W-:-:S07]  /*0720*/  MOV R12, 0x740 ;  /* 0x00000740000c7802 */ /* 0x000fce0000000f00 */
[----:B------:R-:W-:Y:S05]  /*0730*/  CALL.REL.NOINC `($__internal_1_$__cuda_sm3x_div_rn_noftz_f32_slowpath) ;  /* 0x0000000400cc7944 */ /* 0x000fea0003c00000 */
[----:B------:R-:W-:-:S07]  /*0740*/  IMAD.MOV.U32 R9, RZ, RZ, R2 ;  /* 0x000000ffff097224 */ /* 0x000fce00078e0002 */
.L_x_78:
[----:B------:R-:W-:Y:S05]  /*0750*/  BSYNC.RECONVERGENT B0 ;  /* 0x0000000000007941 */ /* 0x000fea0003800200 */
.L_x_77:
        /* <DEDUP_REMOVED lines=9> */
[----:B------:R-:W-:Y:S01]  /*07f0*/  IMAD.MOV.U32 R2, RZ, RZ, R0 ;  /* 0x000000ffff027224 */ /* 0x000fe200078e0000 */
[----:B------:R-:W-:-:S07]  /*0800*/  MOV R12, 0x820 ;  /* 0x00000820000c7802 */ /* 0x000fce0000000f00 */
[----:B------:R-:W-:Y:S05]  /*0810*/  CALL.REL.NOINC `($__internal_1_$__cuda_sm3x_div_rn_noftz_f32_slowpath) ;  /* 0x0000000400947944 */ /* 0x000fea0003c00000 */
.L_x_80:
[----:B------:R-:W-:Y:S05]  /*0820*/  BSYNC.RECONVERGENT B0 ;  /* 0x0000000000007941 */ /* 0x000fea0003800200 */
.L_x_79:
[----:B------:R-:W0:Y:S01]  /*0830*/  LDCU.64 UR6, c[0x0][0x3a0] ;  /* 0x00007400ff0677ac */ /* 0x000e220008000a00 */
[----:B------:R-:W-:Y:S01]  /*0840*/  FFMA R2, -R9, R9, R2 ;  /* 0x0000000909027223 */ /* 0x000fe20000000102 */
[----:B------:R-:W-:Y:S01]  /*0850*/  ISETP.GE.AND P3, PT, R8, UR4, PT ;  /* 0x0000000408007c0c */ /* 0x000fe2000bf66270 */
[----:B------:R-:W1:Y:S02]  /*0860*/  LDCU.64 UR12, c[0x0][0x3a8] ;  /* 0x00007500ff0c77ac */ /* 0x000e640008000a00 */
[----:B------:R-:W-:-:S05]  /*0870*/  FADD R14, R2, 9.9999997473787516356e-06 ;  /* 0x3727c5ac020e7421 */ /* 0x000fca0000000000 */
[----:B------:R-:W-:Y:S02]  /*0880*/  FSETP.GEU.AND P2, PT, |R14|, 1.175494350822287508e-38, PT ;  /* 0x008000000e00780b */ /* 0x000fe40003f4e200 */
[----:B0-----:R-:W-:Y:S02]  /*0890*/  ISETP.NE.U32.AND P0, PT, RZ, UR6, PT ;  /* 0x00000006ff007c0c */ /* 0x001fe4000bf05070 */
[----:B-1----:R-:W-:-:S09]  /*08a0*/  ISETP.NE.U32.AND P1, PT, RZ, UR12, PT ;  /* 0x0000000cff007c0c */ /* 0x002fd2000bf25070 */
[----:B------:R-:W-:Y:S01]  /*08b0*/  @!P2 FMUL R14, R14, 16777216 ;  /* 0x4b8000000e0ea820 */ /* 0x000fe20000400000 */
[----:B------:R-:W-:Y:S02]  /*08c0*/  ISETP.NE.AND.EX P0, PT, RZ, UR7, PT, P0 ;  /* 0x00000007ff007c0c */ /* 0x000fe4000bf05300 */
[----:B------:R-:W-:Y:S01]  /*08d0*/  ISETP.NE.AND.EX P1, PT, RZ, UR13, PT, P1 ;  /* 0x0000000dff007c0c */ /* 0x000fe2000bf25310 */
[----:B------:R-:W0:Y:S01]  /*08e0*/  MUFU.RSQ R0, R14 ;  /* 0x0000000e00007308 */ /* 0x000e220000001400 */
[C---:B------:R-:W-:Y:S02]  /*08f0*/  ISETP.NE.OR P0, PT, R8.reuse, RZ, !P0 ;  /* 0x000000ff0800720c */ /* 0x040fe40004705670 */
[----:B------:R-:W-:-:S11]  /*0900*/  ISETP.NE.OR P1, PT, R8, RZ, !P1 ;  /* 0x000000ff0800720c */ /* 0x000fd60004f25670 */
[----:B------:R-:W1:Y:S01]  /*0910*/  @!P0 LDC.64 R2, c[0x0][0x3a0] ;  /* 0x0000e800ff028b82 */ /* 0x000e620000000a00 */
[----:B0-----:R-:W-:-:S07]  /*0920*/  @!P2 FMUL R0, R0, 4096 ;  /* 0x458000000000a820 */ /* 0x001fce0000400000 */
[----:B------:R-:W0:Y:S01]  /*0930*/  @!P1 LDC.64 R12, c[0x0][0x3a8] ;  /* 0x0000ea00ff0c9b82 */ /* 0x000e220000000a00 */
[----:B-1----:R-:W-:-:S05]  /*0940*/  @!P0 IMAD.WIDE.U32 R2, R10, 0x4, R2 ;  /* 0x000000040a028825 */ /* 0x002fca00078e0002 */
[----:B------:R1:W-:Y:S01]  /*0950*/  @!P0 STG.E desc[UR8][R2.64], R9 ;  /* 0x0000000902008986 */ /* 0x0003e2000c101908 */
[----:B0-----:R-:W-:-:S05]  /*0960*/  @!P1 IMAD.WIDE.U32 R10, R10, 0x4, R12 ;  /* 0x000000040a0a9825 */ /* 0x001fca00078e000c */
[----:B------:R1:W-:Y:S01]  /*0970*/  @!P1 STG.E desc[UR8][R10.64], R0 ;  /* 0x000000000a009986 */ /* 0x0003e2000c101908 */
[----:B------:R-:W-:Y:S05]  /*0980*/  @P3 EXIT ;  /* 0x000000000000394d */ /* 0x000fea0003800000 */
[----:B-1----:R-:W0:Y:S01]  /*0990*/  LDC.64 R2, c[0x0][0x3b8] ;  /* 0x0000ee00ff027b82 */ /* 0x002e220000000a00 */
[----:B------:R-:W-:Y:S01]  /*09a0*/  IMAD.MOV.U32 R14, RZ, RZ, RZ ;  /* 0x000000ffff0e7224 */ /* 0x000fe200078e00ff */
[----:B------:R-:W1:Y:S01]  /*09b0*/  LDCU.64 UR6, c[0x0][0x388] ;  /* 0x00007100ff0677ac */ /* 0x000e620008000a00 */
[----:B------:R-:W2:Y:S05]  /*09c0*/  LDCU.128 UR12, c[0x0][0x390] ;  /* 0x00007200ff0c77ac */ /* 0x000eaa0008000c00 */
[----:B------:R-:W3:Y:S08]  /*09d0*/  LDC R13, c[0x0][0x3b8] ;  /* 0x0000ee00ff0d7b82 */ /* 0x000ef00000000800 */
[----:B------:R-:W4:Y:S01]  /*09e0*/  LDC R12, c[0x0][0x3bc] ;  /* 0x0000ef00ff0c7b82 */ /* 0x000f220000000800 */
[----:B0-----:R-:W-:-:S02]  /*09f0*/  IABS R2, R2 ;  /* 0x0000000200027213 */ /* 0x001fc40000000000 */
[----:B------:R-:W-:Y:S02]  /*0a00*/  ISETP.NE.AND P0, PT, R3, RZ, PT ;  /* 0x000000ff0300720c */ /* 0x000fe40003f05270 */
[----:B------:R-:W0:Y:S01]  /*0a10*/  I2F.RP R10, R2 ;  /* 0x00000002000a7306 */ /* 0x000e220000209400 */
[----:B------:R-:W-:-:S07]  /*0a20*/  LOP3.LUT R3, RZ, R3, RZ, 0x33, !PT ;  /* 0x00000003ff037212 */ /* 0x000fce00078e33ff */
[----:B0-----:R-:W0:Y:S02]  /*0a30*/  MUFU.RCP R10, R10 ;  /* 0x0000000a000a7308 */ /* 0x001e240000001000 */
[----:B0-----:R-:W-:-:S06]  /*0a40*/  IADD3 R15, PT, PT, R10, 0xffffffe, RZ ;  /* 0x0ffffffe0a0f7810 */ /* 0x001fcc0007ffe0ff */
[----:B------:R-:W0:Y:S02]  /*0a50*/  F2I.FTZ.U32.TRUNC.NTZ R15, R15 ;  /* 0x0000000f000f7305 */ /* 0x000e24000021f000 */
[----:B0-----:R-:W-:-:S04]  /*0a60*/  IMAD.MOV R11, RZ, RZ, -R15 ;  /* 0x000000ffff0b7224 */ /* 0x001fc800078e0a0f */
[----:B------:R-:W-:-:S04]  /*0a70*/  IMAD R11, R11, R2, RZ ;  /* 0x000000020b0b7224 */ /* 0x000fc800078e02ff */
[----:B-1234-:R-:W-:-:S07]  /*0a80*/  IMAD.HI.U32 R14, R15, R11, R14 ;  /* 0x0000000b0f0e7227 */ /* 0x01efce00078e000e */
.L_x_81:
[----:B------:R-:W-:Y:S01]  /*0a90*/  IABS R11, R8 ;  /* 0x00000008000b7213 */ /* 0x000fe20000000000 */
[----:B------:R-:W-:Y:S01]  /*0aa0*/  IMAD.WIDE R20, R8, 0x4, R4 ;  /* 0x0000000408147825 */ /* 0x000fe200078e0204 */
[----:B0-----:R-:W-:Y:S02]  /*0ab0*/  IABS R15, R12 ;  /* 0x0000000c000f7213 */ /* 0x001fe40000000000 */
[----:B------:R-:W-:Y:S01]  /*0ac0*/  IABS R18, R13 ;  /* 0x0000000d00127213 */ /* 0x000fe20000000000 */
[----:B------:R-:W-:Y:S01]  /*0ad0*/  IMAD.HI.U32 R10, R14, R11, RZ ;  /* 0x0000000b0e0a7227 */ /* 0x000fe200078e00ff */
[----:B------:R-:W0:Y:S01]  /*0ae0*/  I2F.RP R17, R15 ;  /* 0x0000000f00117306 */ /* 0x000e220000209400 */
[----:B------:R-:W2:Y:S02]  /*0af0*/  LDG.E R20, desc[UR8][R20.64] ;  /* 0x0000000814147981 */ /* 0x000ea4000c1e1900 */
[----:B------:R-:W-:-:S04]  /*0b00*/  IMAD.MOV R16, RZ, RZ, -R10 ;  /* 0x000000ffff107224 */ /* 0x000fc800078e0a0a */
[----:B------:R-:W-:Y:S01]  /*0b10*/  IMAD R11, R18, R16, R11 ;  /* 0x00000010120b7224 */ /* 0x000fe200078e020b */
[----:B------:R-:W-:-:S04]  /*0b20*/  LOP3.LUT R16, R8, R13, RZ, 0x3c, !PT ;  /* 0x0000000d08107212 */ /* 0x000fc800078e3cff */
[----:B------:R-:W-:Y:S02]  /*0b30*/  ISETP.GT.U32.AND P3, PT, R2, R11, PT ;  /* 0x0000000b0200720c */ /* 0x000fe40003f64070 */
[----:B------:R-:W-:Y:S01]  /*0b40*/  ISETP.GE.AND P2, PT, R16, RZ, PT ;  /* 0x000000ff1000720c */ /* 0x000fe20003f46270 */
[----:B0-----:R-:W0:Y:S10]  /*0b50*/  MUFU.RCP R17, R17 ;  /* 0x0000001100117308 */ /* 0x001e340000001000 */
[----:B------:R-:W-:Y:S01]  /*0b60*/  @!P3 IADD3 R11, PT, PT, R11, -R18, RZ ;  /* 0x800000120b0bb210 */ /* 0x000fe20007ffe0ff */
[----:B------:R-:W-:Y:S01]  /*0b70*/  @!P3 VIADD R10, R10, 0x1 ;  /* 0x000000010a0ab836 */ /* 0x000fe20000000000 */
[----:B------:R-:W-:-:S02]  /*0b80*/  ISETP.NE.AND P3, PT, R13, RZ, PT ;  /* 0x000000ff0d00720c */ /* 0x000fc40003f65270 */
[----:B------:R-:W-:Y:S01]  /*0b90*/  ISETP.GE.U32.AND P1, PT, R11, R2, PT ;  /* 0x000000020b00720c */ /* 0x000fe20003f26070 */
[----:B0-----:R-:W-:-:S04]  /*0ba0*/  VIADD R18, R17, 0xffffffe ;  /* 0x0ffffffe11127836 */ /* 0x001fc80000000000 */
[----:B------:R-:W0:Y:S08]  /*0bb0*/  F2I.FTZ.U32.TRUNC.NTZ R11, R18 ;  /* 0x00000012000b7305 */ /* 0x000e30000021f000 */
[----:B------:R-:W-:-:S05]  /*0bc0*/  @P1 VIADD R10, R10, 0x1 ;  /* 0x000000010a0a1836 */ /* 0x000fca0000000000 */
[----:B------:R-:W-:Y:S01]  /*0bd0*/  MOV R16, R10 ;  /* 0x0000000a00107202 */ /* 0x000fe20000000f00 */
[----:B0-----:R-:W-:-:S04]  /*0be0*/  IMAD.MOV R10, RZ, RZ, -R11 ;  /* 0x000000ffff0a7224 */ /* 0x001fc800078e0a0b */
[----:B------:R-:W-:Y:S01]  /*0bf0*/  @!P2 IMAD.MOV R16, RZ, RZ, -R16 ;  /* 0x000000ffff10a224 */ /* 0x000fe200078e0a10 */
[----:B------:R-:W-:Y:S01]  /*0c00*/  @!P3 LOP3.LUT R16, RZ, R13, RZ, 0x33, !PT ;  /* 0x0000000dff10b212 */ /* 0x000fe200078e33ff */
[----:B------:R-:W-:Y:S02]  /*0c10*/  IMAD R17, R10, R15, RZ ;  /* 0x0000000f0a117224 */ /* 0x000fe400078e02ff */
[----:B------:R-:W-:Y:S01]  /*0c20*/  IMAD.MOV.U32 R10, RZ, RZ, RZ ;  /* 0x000000ffff0a7224 */ /* 0x000fe200078e00ff */
[----:B------:R-:W-:Y:S02]  /*0c30*/  IABS R18, R16 ;  /* 0x0000001000127213 */ /* 0x000fe40000000000 */
[----:B------:R-:W-:Y:S01]  /*0c40*/  ISETP.GE.AND P2, PT, R16, RZ, PT ;  /* 0x000000ff1000720c */ /* 0x000fe20003f46270 */
[----:B------:R-:W-:Y:S01]  /*0c50*/  IMAD.HI.U32 R10, R11, R17, R10 ;  /* 0x000000110b0a7227 */ /* 0x000fe200078e000a */
[----:B------:R-:W-:-:S05]  /*0c60*/  MOV R11, R18 ;  /* 0x00000012000b7202 */ /* 0x000fca0000000f00 */
[----:B------:R-:W-:-:S04]  /*0c70*/  IMAD.HI.U32 R10, R10, R11, RZ ;  /* 0x0000000b0a0a7227 */ /* 0x000fc800078e00ff */
[----:B------:R-:W-:-:S04]  /*0c80*/  IMAD.MOV R10, RZ, RZ, -R10 ;  /* 0x000000ffff0a7224 */ /* 0x000fc800078e0a0a */
[----:B------:R-:W-:-:S05]  /*0c90*/  IMAD R10, R15, R10, R11 ;  /* 0x0000000a0f0a7224 */ /* 0x000fca00078e020b */
[----:B------:R-:W-:-:S13]  /*0ca0*/  ISETP.GT.U32.AND P1, PT, R15, R10, PT ;  /* 0x0000000a0f00720c */ /* 0x000fda0003f24070 */
[----:B------:R-:W-:-:S05]  /*0cb0*/  @!P1 IMAD.IADD R10, R10, 0x1, -R15 ;  /* 0x000000010a0a9824 */ /* 0x000fca00078e0a0f */
[----:B------:R-:W-:-:S13]  /*0cc0*/  ISETP.GT.U32.AND P1, PT, R15, R10, PT ;  /* 0x0000000a0f00720c */ /* 0x000fda0003f24070 */
[----:B------:R-:W-:-:S05]  /*0cd0*/  @!P1 IMAD.IADD R10, R10, 0x1, -R15 ;  /* 0x000000010a0a9824 */ /* 0x000fca00078e0a0f */
[----:B------:R-:W-:-:S04]  /*0ce0*/  @!P2 IADD3 R10, PT, PT, -R10, RZ, RZ ;  /* 0x000000ff0a0aa210 */ /* 0x000fc80007ffe1ff */
[----:B------:R-:W-:-:S04]  /*0cf0*/  SEL R11, R3, R10, !P0 ;  /* 0x0000000a030b7207 */ /* 0x000fc80004000000 */
[----:B------:R-:W-:Y:S02]  /*0d00*/  SHF.R.S32.HI R15, RZ, 0x1f, R11 ;  /* 0x0000001fff0f7819 */ /* 0x000fe4000001140b */
[----:B------:R-:W-:-:S04]  /*0d10*/  IADD3 R11, P1, PT, R6, R11, RZ ;  /* 0x0000000b060b7210 */ /* 0x000fc80007f3e0ff */
[----:B------:R-:W-:Y:S01]  /*0d20*/  LEA.HI.X.SX32 R16, R6, R15, 0x1, P1 ;  /* 0x0000000f06107211 */ /* 0x000fe200008f0eff */
[----:B------:R-:W-:-:S03]  /*0d30*/  IMAD.SHL.U32 R10, R11, 0x4, RZ ;  /* 0x000000040b0a7824 */ /* 0x000fc600078e00ff */
[----:B------:R-:W-:Y:S02]  /*0d40*/  SHF.L.U64.HI R11, R11, 0x2, R16 ;  /* 0x000000020b0b7819 */ /* 0x000fe40000010210 */
[C---:B------:R-:W-:Y:S02]  /*0d50*/  IADD3 R16, P1, PT, R10.reuse, UR6, RZ ;  /* 0x000000060a107c10 */ /* 0x040fe4000ff3e0ff */
[----:B------:R-:W-:Y:S02]  /*0d60*/  IADD3 R10, P2, PT, R10, UR12, RZ ;  /* 0x0000000c0a0a7c10 */ /* 0x000fe4000ff5e0ff */
[C---:B------:R-:W-:Y:S02]  /*0d70*/  IADD3.X R17, PT, PT, R11.reuse, UR7, RZ, P1, !PT ;  /* 0x000000070b117c10 */ /* 0x040fe40008ffe4ff */
[----:B------:R-:W-:-:S03]  /*0d80*/  IADD3.X R11, PT, PT, R11, UR13, RZ, P2, !PT ;  /* 0x0000000d0b0b7c10 */ /* 0x000fc600097fe4ff */
[----:B------:R-:W3:Y:S04]  /*0d90*/  LDG.E R16, desc[UR8][R16.64] ;  /* 0x0000000810107981 */ /* 0x000ee8000c1e1900 */
[----:B------:R-:W3:Y:S01]  /*0da0*/  LDG.E R10, desc[UR8][R10.64] ;  /* 0x000000080a0a7981 */ /* 0x000ee2000c1e1900 */
[----:B------:R-:W-:-:S04]  /*0db0*/  IADD3 R19, P1, PT, R7, R8, RZ ;  /* 0x0000000807137210 */ /* 0x000fc80007f3e0ff */
[----:B------:R-:W-:Y:S02]  /*0dc0*/  LEA.HI.X.SX32 R22, R8, RZ, 0x1, P1 ;  /* 0x000000ff08167211 */ /* 0x000fe400008f0eff */
[----:B------:R-:W-:-:S04]  /*0dd0*/  LEA R18, P1, R19, UR14, 0x2 ;  /* 0x0000000e13127c11 */ /* 0x000fc8000f8210ff */
[----:B------:R-:W-:Y:S01]  /*0de0*/  LEA.HI.X R19, R19, UR15, R22, 0x2, P1 ;  /* 0x0000000f13137c11 */ /* 0x000fe200088f1416 */
[----:B------:R-:W-:-:S05]  /*0df0*/  VIADD R8, R8, UR10 ;  /* 0x0000000a08087c36 */ /* 0x000fca0008000000 */
[----:B------:R-:W-:Y:S01]  /*0e00*/  ISETP.GE.AND P1, PT, R8, UR4, PT ;  /* 0x0000000408007c0c */ /* 0x000fe2000bf26270 */
[----:B--2---:R-:W-:-:S04]  /*0e10*/  FADD R15, R20, -R9 ;  /* 0x80000009140f7221 */ /* 0x004fc80000000000 */
[----:B------:R-:W-:-:S04]  /*0e20*/  FMUL R15, R0, R15 ;  /* 0x0000000f000f7220 */ /* 0x000fc80000400000 */
[----:B---3--:R-:W-:-:S05]  /*0e30*/  FFMA R15, R15, R16, R10 ;  /* 0x000000100f0f7223 */ /* 0x008fca000000000a */
[----:B------:R0:W-:Y:S01]  /*0e40*/  STG.E desc[UR8][R18.64], R15 ;  /* 0x0000000f12007986 */ /* 0x0001e2000c101908 */
[----:B------:R-:W-:Y:S05]  /*0e50*/  @!P1 BRA `(.L_x_81) ;  /* 0xfffffffc000c9947 */ /* 0x000fea000383ffff */
[----:B------:R-:W-:Y:S05]  /*0e60*/  EXIT ;  /* 0x000000000000794d */ /* 0x000fea0003800000 */
        .weak           $__internal_1_$__cuda_sm3x_div_rn_noftz_f32_slowpath
        .type           $__internal_1_$__cuda_sm3x_div_rn_noftz_f32_slowpath,@function
        .size           $__internal_1_$__cuda_sm3x_div_rn_noftz_f32_slowpath,(.L_x_95 - $__internal_1_$__cuda_sm3x_div_rn_noftz_f32_slowpath)
$__internal_1_$__cuda_sm3x_div_rn_noftz_f32_slowpath:
[--C-:B------:R-:W-:Y:S01]  /*0e70*/  SHF.R.U32.HI R13, RZ, 0x17, R3.reuse ;  /* 0x00000017ff0d7819 */ /* 0x100fe20000011603 */
[----:B------:R-:W-:Y:S01]  /*0e80*/  BSSY.RECONVERGENT B1, `(.L_x_82) ;  /* 0x0000063000017945 */ /* 0x000fe20003800200 */
[----:B------:R-:W-:Y:S01]  /*0e90*/  SHF.R.U32.HI R11, RZ, 0x17, R2 ;  /* 0x00000017ff0b7819 */ /* 0x000fe20000011602 */
[----:B------:R-:W-:Y:S01]  /*0ea0*/  IMAD.MOV.U32 R15, RZ, RZ, R3 ;  /* 0x000000ffff0f7224 */ /* 0x000fe200078e0003 */
[----:B------:R-:W-:Y:S02]  /*0eb0*/  LOP3.LUT R13, R13, 0xff, RZ, 0xc0, !PT ;  /* 0x000000ff0d0d7812 */ /* 0x000fe400078ec0ff */
[----:B------:R-:W-:-:S03]  /*0ec0*/  LOP3.LUT R18, R11, 0xff, RZ, 0xc0, !PT ;  /* 0x000000ff0b127812 */ /* 0x000fc600078ec0ff */
[----:B------:R-:W-:Y:S01]  /*0ed0*/  VIADD R16, R13, 0xffffffff ;  /* 0xffffffff0d107836 */ /* 0x000fe20000000000 */
[----:B------:R-:W-:-:S04]  /*0ee0*/  IADD3 R14, PT, PT, R18, -0x1, RZ ;  /* 0xffffffff120e7810 */ /* 0x000fc80007ffe0ff */
[----:B------:R-:W-:-:S04]  /*0ef0*/  ISETP.GT.U32.AND P0, PT, R16, 0xfd, PT ;  /* 0x000000fd1000780c */ /* 0x000fc80003f04070 */
[----:B------:R-:W-:-:S13]  /*0f00*/  ISETP.GT.U32.OR P0, PT, R14, 0xfd, P0 ;  /* 0x000000fd0e00780c */ /* 0x000fda0000704470 */
[----:B------:R-:W-:Y:S01]  /*0f10*/  @!P0 IMAD.MOV.U32 R11, RZ, RZ, RZ ;  /* 0x000000ffff0b8224 */ /* 0x000fe200078e00ff */
        /* <DEDUP_REMOVED lines=19> */
[----:B------:R-:W-:Y:S01]  /*1050*/  @P0 IMAD.MOV.U32 R11, RZ, RZ, RZ ;  /* 0x000000ffff0b0224 */ /* 0x000fe200078e00ff */
[----:B------:R-:W-:Y:S01]  /*1060*/  @!P0 MOV R11, 0xffffffc0 ;  /* 0xffffffc0000b8802 */ /* 0x000fe20000000f00 */
[----:B------:R-:W-:Y:S01]  /*1070*/  @!P0 FFMA R2, R2, 1.84467440737095516160e+19, RZ ;  /* 0x5f80000002028823 */ /* 0x000fe200000000ff */
[----:B------:R-:W-:-:S03]  /*1080*/  @!P1 FFMA R15, R3, 1.84467440737095516160e+19, RZ ;  /* 0x5f800000030f9823 */ /* 0x000fc600000000ff */
[----:B------:R-:W-:-:S07]  /*1090*/  @!P1 VIADD R11, R11, 0x40 ;  /* 0x000000400b0b9836 */ /* 0x000fce0000000000 */
.L_x_83:
[----:B------:R-:W-:Y:S01]  /*10a0*/  LEA R14, R13, 0xc0800000, 0x17 ;  /* 0xc08000000d0e7811 */ /* 0x000fe200078eb8ff */
[----:B------:R-:W-:Y:S04]  /*10b0*/  BSSY.RECONVERGENT B2, `(.L_x_88) ;  /* 0x0000036000027945 */ /* 0x000fe80003800200 */
[----:B------:R-:W-:Y:S02]  /*10c0*/  IMAD.IADD R16, R15, 0x1, -R14 ;  /* 0x000000010f107824 */ /* 0x000fe400078e0a0e */
[----:B------:R-:W-:Y:S02]  /*10d0*/  VIADD R14, R18, 0xffffff81 ;  /* 0xffffff81120e7836 */ /* 0x000fe40000000000 */
[----:B------:R-:W0:Y:S01]  /*10e0*/  MUFU.RCP R15, R16 ;  /* 0x00000010000f7308 */ /* 0x000e220000001000 */
[----:B------:R-:W-:Y:S01]  /*10f0*/  FADD.FTZ R17, -R16, -RZ ;  /* 0x800000ff10117221 */ /* 0x000fe20000010100 */
[C---:B------:R-:W-:Y:S01]  /*1100*/  IMAD R2, R14.reuse, -0x800000, R2 ;  /* 0xff8000000e027824 */ /* 0x040fe200078e0202 */
[----:B------:R-:W-:-:S04]  /*1110*/  IADD3 R14, PT, PT, R14, 0x7f, -R13 ;  /* 0x0000007f0e0e7810 */ /* 0x000fc80007ffe80d */
[----:B------:R-:W-:Y:S01]  /*1120*/  IADD3 R14, PT, PT, R14, R11, RZ ;  /* 0x0000000b0e0e7210 */ /* 0x000fe20007ffe0ff */
[----:B0-----:R-:W-:-:S04]  /*1130*/  FFMA R18, R15, R17, 1 ;  /* 0x3f8000000f127423 */ /* 0x001fc80000000011 */
[----:B------:R-:W-:-:S04]  /*1140*/  FFMA R15, R15, R18, R15 ;  /* 0x000000120f0f7223 */ /* 0x000fc8000000000f */
[----:B------:R-:W-:-:S04]  /*1150*/  FFMA R18, R2, R15, RZ ;  /* 0x0000000f02127223 */ /* 0x000fc800000000ff */
[----:B------:R-:W-:-:S04]  /*1160*/  FFMA R19, R17, R18, R2 ;  /* 0x0000001211137223 */ /* 0x000fc80000000002 */
[----:B------:R-:W-:-:S04]  /*1170*/  FFMA R18, R15, R19, R18 ;  /* 0x000000130f127223 */ /* 0x000fc80000000012 */
[----:B------:R-:W-:-:S04]  /*1180*/  FFMA R17, R17, R18, R2 ;  /* 0x0000001211117223 */ /* 0x000fc80000000002 */
[----:B------:R-:W-:-:S05]  /*1190*/  FFMA R2, R15, R17, R18 ;  /* 0x000000110f027223 */ /* 0x000fca0000000012 */
[----:B------:R-:W-:-:S04]  /*11a0*/  SHF.R.U32.HI R13, RZ, 0x17, R2 ;  /* 0x00000017ff0d7819 */ /* 0x000fc80000011602 */
[----:B------:R-:W-:-:S05]  /*11b0*/  LOP3.LUT R13, R13, 0xff, RZ, 0xc0, !PT ;  /* 0x000000ff0d0d7812 */ /* 0x000fca00078ec0ff */
[----:B------:R-:W-:-:S04]  /*11c0*/  IMAD.IADD R19, R13, 0x1, R14 ;  /* 0x000000010d137824 */ /* 0x000fc800078e020e */
[----:B------:R-:W-:-:S05]  /*11d0*/  VIADD R11, R19, 0xffffffff ;  /* 0xffffffff130b7836 */ /* 0x000fca0000000000 */
        /* <DEDUP_REMOVED lines=9> */
[-CC-:B------:R-:W-:Y:S01]  /*1270*/  FFMA.RZ R11, R15, R17.reuse, R18.reuse ;  /* 0x000000110f0b7223 */ /* 0x180fe2000000c012 */
[----:B------:R-:W-:Y:S01]  /*1280*/  IADD3 R16, PT, PT, R19, 0x20, RZ ;  /* 0x0000002013107810 */ /* 0x000fe20007ffe0ff */
[-CC-:B------:R-:W-:Y:S01]  /*1290*/  FFMA.RM R14, R15, R17.reuse, R18.reuse ;  /* 0x000000110f0e7223 */ /* 0x180fe20000004012 */
[----:B------:R-:W-:Y:S02]  /*12a0*/  ISETP.NE.AND P2, PT, R19, RZ, PT ;  /* 0x000000ff1300720c */ /* 0x000fe40003f45270 */
[----:B------:R-:W-:Y:S01]  /*12b0*/  LOP3.LUT R13, R11, 0x7fffff, RZ, 0xc0, !PT ;  /* 0x007fffff0b0d7812 */ /* 0x000fe200078ec0ff */
[----:B------:R-:W-:Y:S01]  /*12c0*/  FFMA.RP R11, R15, R17, R18 ;  /* 0x000000110f0b7223 */ /* 0x000fe20000008012 */
[----:B------:R-:W-:Y:S01]  /*12d0*/  IMAD.MOV R15, RZ, RZ, -R19 ;  /* 0x000000ffff0f7224 */ /* 0x000fe200078e0a13 */
[----:B------:R-:W-:Y:S02]  /*12e0*/  ISETP.NE.AND P1, PT, R19, RZ, PT ;  /* 0x000000ff1300720c */ /* 0x000fe40003f25270 */
        /* <DEDUP_REMOVED lines=10> */
[----:B------:R-:W-:-:S05]  /*1390*/  LOP3.LUT R11, R11, R14, RZ, 0xc0, !PT ;  /* 0x0000000e0b0b7212 */ /* 0x000fca00078ec0ff */
[----:B------:R-:W-:-:S05]  /*13a0*/  IMAD.IADD R11, R16, 0x1, R11 ;  /* 0x00000001100b7824 */ /* 0x000fca00078e020b */
[----:B------:R-:W-:Y:S01]  /*13b0*/  LOP3.LUT R2, R11, R2, RZ, 0xfc, !PT ;  /* 0x000000020b027212 */ /* 0x000fe200078efcff */
[----:B------:R-:W-:Y:S06]  /*13c0*/  BRA `(.L_x_91) ;  /* 0x0000000000107947 */ /* 0x000fec0003800000 */
.L_x_90:
[----:B------:R-:W-:-:S04]  /*13d0*/  LOP3.LUT R2, R2, 0x80000000, RZ, 0xc0, !PT ;  /* 0x8000000002027812 */ /* 0x000fc800078ec0ff */
[----:B------:R-:W-:Y:S01]  /*13e0*/  LOP3.LUT R2, R2, 0x7f800000, RZ, 0xfc, !PT ;  /* 0x7f80000002027812 */ /* 0x000fe200078efcff */
[----:B------:R-:W-:Y:S06]  /*13f0*/  BRA `(.L_x_91) ;  /* 0x0000000000047947 */ /* 0x000fec0003800000 */
.L_x_89:
[----:B------:R-:W-:-:S07]  /*1400*/  LEA R2, R14, R2, 0x17 ;  /* 0x000000020e027211 */ /* 0x000fce00078eb8ff */
.L_x_91:
[----:B------:R-:W-:Y:S05]  /*1410*/  BSYNC.RECONVERGENT B2 ;  /* 0x0000000000027941 */ /* 0x000fea0003800200 */
.L_x_88:
[----:B------:R-:W-:Y:S05]  /*1420*/  BRA `(.L_x_92) ;  /* 0x0000000000207947 */ /* 0x000fea0003800000 */
.L_x_87:
[----:B------:R-:W-:-:S04]  /*1430*/  LOP3.LUT R2, R15, 0x80000000, R2, 0x48, !PT ;  /* 0x800000000f027812 */ /* 0x000fc800078e4802 */
[----:B------:R-:W-:Y:S01]  /*1440*/  LOP3.LUT R2, R2, 0x7f800000, RZ, 0xfc, !PT ;  /* 0x7f80000002027812 */ /* 0x000fe200078efcff */
[----:B------:R-:W-:Y:S06]  /*1450*/  BRA `(.L_x_92) ;  /* 0x0000000000147947 */ /* 0x000fec0003800000 */
.L_x_86:
[----:B------:R-:W-:Y:S01]  /*1460*/  LOP3.LUT R2, R15, 0x80000000, R2, 0x48, !PT ;  /* 0x800000000f027812 */ /* 0x000fe200078e4802 */
[----:B------:R-:W-:Y:S06]  /*1470*/  BRA `(.L_x_92) ;  /* 0x00000000000c7947 */ /* 0x000fec0003800000 */
.L_x_85:
[----:B------:R-:W0:Y:S01]  /*1480*/  MUFU.RSQ R2, -QNAN ;  /* 0xffc0000000027908 */ /* 0x000e220000001400 */
[----:B------:R-:W-:Y:S05]  /*1490*/  BRA `(.L_x_92) ;  /* 0x0000000000047947 */ /* 0x000fea0003800000 */
.L_x_84:
[----:B------:R-:W-:-:S07]  /*14a0*/  FADD.FTZ R2, R2, R3 ;  /* 0x0000000302027221 */ /* 0x000fce0000010000 */
.L_x_92:
[----:B------:R-:W-:Y:S05]  /*14b0*/  BSYNC.RECONVERGENT B1 ;  /* 0x0000000000017941 */ /* 0x000fea0003800200 */
.L_x_82:
[----:B------:R-:W-:-:S04]  /*14c0*/  IMAD.MOV.U32 R13, RZ, RZ, 0x0 ;  /* 0x00000000ff0d7424 */ /* 0x000fc800078e00ff */
[----:B0-----:R-:W-:Y:S05]  /*14d0*/  RET.REL.NODEC R12 `(groupnorm_forward_kernel) ;  /* 0xffffffe80cc87950 */ /* 0x001fea0003c3ffff */
.L_x_93:
        /* <DEDUP_REMOVED lines=10> */
.L_x_95:


//--------------------- .nv.global.init           --------------------------
	.section	.nv.global.init,"aw",@progbits
.nv.global.init:
	.type		$str$1,@object
	.size		$str$1,($str - $str$1)
$str$1:
        /*0000*/ 	.byte	0x2f, 0x74, 0x6d, 0x70, 0x2f, 0x73, 0x61, 0x73, 0x73, 0x5f, 0x63, 0x75, 0x5f, 0x65, 0x79, 0x36
        /*0010*/ 	.byte	0x73, 0x71, 0x75, 0x32, 0x34, 0x2f, 0x6b, 0x2e, 0x63, 0x75, 0x00
	.type		$str,@object
	.size		$str,(__unnamed_1 - $str)
$str:
        /*001b*/ 	.byte	0x62, 0x6c, 0x6f, 0x63, 0x6b, 0x44, 0x69, 0x6d, 0x2e, 0x78, 0x20, 0x25, 0x20, 0x77, 0x61, 0x72
        /*002b*/ 	.byte	0x70, 0x2e, 0x73, 0x69, 0x7a, 0x65, 0x28, 0x29, 0x20, 0x3d, 0x3d, 0x20, 0x30, 0x00
	.type		__unnamed_1,@object
	.size		__unnamed_1,(.L_0 - __unnamed_1)
__unnamed_1:
        /*0039*/ 	.byte	0x76, 0x6f, 0x69, 0x64, 0x20, 0x67, 0x72, 0x6f, 0x75, 0x70, 0x6e, 0x6f, 0x72, 0x6d, 0x5f, 0x62
        /* <DEDUP_REMOVED lines=8> */
        /*00c9*/ 	.byte	0x6e, 0x74, 0x2c, 0x20, 0x69, 0x6e, 0x74, 0x2c, 0x20, 0x69, 0x6e, 0x74, 0x29, 0x00
.L_0:


//--------------------- .nv.shared.groupnorm_backward_kernel --------------------------
	.section	.nv.shared.groupnorm_backward_kernel,"aw",@nobits
	.sectionflags	@""
	.align	4
.nv.shared.groupnorm_backward_kernel:
	.zero		1280


//--------------------- .nv.shared.reserved.0     --------------------------
	.section	.nv.shared.reserved.0,"aw",@nobits
	.weak		__nv_reservedSMEM_offset_0_alias
	.size		__nv_reservedSMEM_offset_0_alias, 0, 64
	.other		__nv_reservedSMEM_offset_0_alias,@"STO_CUDA_RESERVED_SHARED STV_DEFAULT"
__nv_reservedSMEM_offset_0_alias:
	.zero		0
	.zero		64


//--------------------- .nv.global                --------------------------
	.section	.nv.global,"aw",@nobits
.nv.global:
	.type		_ZN34_INTERNAL_aba340ce_4_k_cu_dab395e34cuda3std6ranges3__45__cpo9iter_moveE,@object
	.size		_ZN34_INTERNAL_aba340ce_4_k_cu_dab395e34cuda3std6ranges3__45__cpo9iter_moveE,(_ZN34_INTERNAL_aba340ce_4_k_cu_dab395e34cuda3std3__436_GLOBAL__N__aba340ce_4_k_cu_dab395e36ignoreE - _ZN34_INTERNAL_aba340ce_4_k_cu_dab395e34cuda3std6ranges3__45__cpo9iter_moveE)
_ZN34_INTERNAL_aba340ce_4_k_cu_dab395e34cuda3std6ranges3__45__cpo9iter_moveE:
	.zero		1
	.type		_ZN34_INTERNAL_aba340ce_4_k_cu_dab395e34cuda3std3__436_GLOBAL__N__aba340ce_4_k_cu_dab395e36ignoreE,@object
	.size		_ZN34_INTERNAL_aba340ce_4_k_cu_dab395e34cuda3std3__436_GLOBAL__N__aba340ce_4_k_cu_dab395e36ignoreE,(_ZN34_INTERNAL_aba340ce_4_k_cu_dab395e34cuda3std3__45__cpo4cendE - _ZN34_INTERNAL_aba340ce_4_k_cu_dab395e34cuda3std3__436_GLOBAL__N__aba340ce_4_k_cu_dab395e36ignoreE)
_ZN34_INTERNAL_aba340ce_4_k_cu_dab395e34cuda3std3__436_GLOBAL__N__aba340ce_4_k_cu_dab395e36ignoreE:
	.zero		1
	.type		_ZN34_INTERNAL_aba340ce_4_k_cu_dab395e34cuda3std3__45__cpo4cendE,@object
	.size		_ZN34_INTERNAL_aba340ce_4_k_cu_dab395e34cuda3std3__45__cpo4cendE,(_ZN34_INTERNAL_aba340ce_4_k_cu_dab395e34cuda3std3__45__cpo3endE - _ZN34_INTERNAL_aba340ce_4_k_cu_dab395e34cuda3std3__45__cpo4cendE)
_ZN34_INTERNAL_aba340ce_4_k_cu_dab395e34cuda3std3__45__cpo4cendE:
	.zero		1
	.type		_ZN34_INTERNAL_aba340ce_4_k_cu_dab395e34cuda3std3__45__cpo3endE,@object
	.size		_ZN34_INTERNAL_aba340ce_4_k_cu_dab395e34cuda3std3__45__cpo3endE,(_ZN34_INTERNAL_aba340ce_4_k_cu_dab395e34cuda3std3__48in_placeE - _ZN34_INTERNAL_aba340ce_4_k_cu_dab395e34cuda3std3__45__cpo3endE)
_ZN34_INTERNAL_aba340ce_4_k_cu_dab395e34cuda3std3__45__cpo3endE:
	.zero		1
	.type		_ZN34_INTERNAL_aba340ce_4_k_cu_dab395e34cuda3std3__48in_placeE,@object
	.size		_ZN34_INTERNAL_aba340ce_4_k_cu_dab395e34cuda3std3__48in_placeE,(_ZN34_INTERNAL_aba340ce_4_k_cu_dab395e34cuda3std6ranges3__45__cpo7advanceE - _ZN34_INTERNAL_aba340ce_4_k_cu_dab395e34cuda3std3__48in_placeE)
_ZN34_INTERNAL_aba340ce_4_k_cu_dab395e34cuda3std3__48in_placeE:
	.zero		1
	.type		_ZN34_INTERNAL_aba340ce_4_k_cu_dab395e34cuda3std6ranges3__45__cpo7advanceE,@object
	.size		_ZN34_INTERNAL_aba340ce_4_k_cu_dab395e34cuda3std6ranges3__45__cpo7advanceE,(_ZN34_INTERNAL_aba340ce_4_k_cu_dab395e34cuda3std3__45__cpo5beginE - _ZN34_INTERNAL_aba340ce_4_k_cu_dab395e34cuda3std6ranges3__45__cpo7advanceE)
_ZN34_INTERNAL_aba340ce_4_k_cu_dab395e34cuda3std6ranges3__45__cpo7advanceE:
	.zero		1
	.type		_ZN34_INTERNAL_aba340ce_4_k_cu_dab395e34cuda3std3__45__cpo5beginE,@object
	.size		_ZN34_INTERNAL_aba340ce_4_k_cu_dab395e34cuda3std3__45__cpo5beginE,(_ZN34_INTERNAL_aba340ce_4_k_cu_dab395e34cuda3std3__419piecewise_constructE - _ZN34_INTERNAL_aba340ce_4_k_cu_dab395e34cuda3std3__45__cpo5beginE)
_ZN34_INTERNAL_aba340ce_4_k_cu_dab395e34cuda3std3__45__cpo5beginE:
	.zero		1
	.type		_ZN34_INTERNAL_aba340ce_4_k_cu_dab395e34cuda3std3__419piecewise_constructE,@object
	.size		_ZN34_INTERNAL_aba340ce_4_k_cu_dab395e34cuda3std3__419piecewise_constructE,(_ZN34_INTERNAL_aba340ce_4_k_cu_dab395e34cuda3std3__45__cpo6cbeginE - _ZN34_INTERNAL_aba340ce_4_k_cu_dab395e34cuda3std3__419piecewise_constructE)
_ZN34_INTERNAL_aba340ce_4_k_cu_dab395e34cuda3std3__419piecewise_constructE:
	.zero		1
	.type		_ZN34_INTERNAL_aba340ce_4_k_cu_dab395e34cuda3std3__45__cpo6cbeginE,@object
	.size		_ZN34_INTERNAL_aba340ce_4_k_cu_dab395e34cuda3std3__45__cpo6cbeginE,(_ZN34_INTERNAL_aba340ce_4_k_cu_dab395e34cuda3std6ranges3__45__cpo4swapE - _ZN34_INTERNAL_aba340ce_4_k_cu_dab395e34cuda3std3__45__cpo6cbeginE)
_ZN34_INTERNAL_aba340ce_4_k_cu_dab395e34cuda3std3__45__cpo6cbeginE:
	.zero		1
	.type		_ZN34_INTERNAL_aba340ce_4_k_cu_dab395e34cuda3std6ranges3__45__cpo4swapE,@object
	.size		_ZN34_INTERNAL_aba340ce_4_k_cu_dab395e34cuda3std6ranges3__45__cpo4swapE,(.L_8 - _ZN34_INTERNAL_aba340ce_4_k_cu_dab395e34cuda3std6ranges3__45__cpo4swapE)
_ZN34_INTERNAL_aba340ce_4_k_cu_dab395e34cuda3std6ranges3__45__cpo4swapE:
	.zero		1
.L_8:


//--------------------- .nv.shared.groupnorm_forward_kernel --------------------------
	.section	.nv.shared.groupnorm_forward_kernel,"aw",@nobits
	.sectionflags	@""
	.align	4
.nv.shared.groupnorm_forward_kernel:
	.zero		1280


//--------------------- .nv.constant0.groupnorm_backward_kernel --------------------------
	.section	.nv.constant0.groupnorm_backward_kernel,"a",@progbits
	.sectionflags	@""
	.align	4
.nv.constant0.groupnorm_backward_kernel:
	.zero		980


//--------------------- .nv.constant0.groupnorm_forward_kernel --------------------------
	.section	.nv.constant0.groupnorm_forward_kernel,"a",@progbits
	.sectionflags	@""
	.align	4
.nv.constant0.groupnorm_forward_kernel:
	.zero		964


//--------------------- SYMBOLS --------------------------

	.type		.nv.reservedSmem.offset0,@object
	.size		.nv.reservedSmem.offset0,0x4
	.type		.nv.reservedSmem.cap,@object
	.size		.nv.reservedSmem.cap,0x4
	.type		__assertfail,@function
